	.target	sm_100a

	.elftype	@"ET_EXEC"


//--------------------- .note.nv.tkinfo           --------------------------
	.section	.note.nv.tkinfo,"",@"SHT_NOTE"
	.sectionflags	@"SHF_NOTE_NV_TKINFO"
	.tkinfo
        /*0018*/ 	.word	0x00000002
        /*0030*/ 	.string	""
        /*0030*/ 	.string	"ptxas"
        /*0030*/ 	.string	"Cuda compilation tools, release 13.0, V13.0.88"
        /*0030*/ 	.string	"Build cuda_13.0.r13.0/compiler.36424714_0"
        /*0030*/ 	.string	"-arch sm_100a -m 64 "



//--------------------- .note.nv.cuinfo           --------------------------
	.section	.note.nv.cuinfo,"",@"SHT_NOTE"
	.sectionflags	@"SHF_NOTE_NV_CUINFO"
        /*0018*/ 	.short	0x0002
        /*001a*/ 	.short	0x0064
        /*001c*/ 	.short	0x0082
	.zero		2


//--------------------- .nv.info                  --------------------------
	.section	.nv.info,"",@"SHT_CUDA_INFO"
	.align	4


	//----- nvinfo : EIATTR_REGCOUNT
	.align		4
        /*0000*/ 	.byte	0x04, 0x2f
        /*0002*/ 	.short	(.L_19 - .L_18)
	.align		4
.L_18:
        /*0004*/ 	.word	index@(_ZN7cutlass13device_kernelINS_4gemm6kernel13GemmUniversalIN4cute5tupleIJiiiiEEENS1_10collective13CollectiveMmaINS1_35MainloopSm100TmaUmmaWarpSpecializedILi4ELi2ELi4ENS5_IJNS4_1CILi2EEENSA_ILi1EEESC_EEEEENS5_IJNSA_ILi256EEENSA_ILi64EEENSA_ILi32EEEEEENS_12float_e4m3_tENS5_IJlSC_lEEESJ_SK_NS4_8TiledMMAINS4_8MMA_AtomIJNS4_10MMA_TraitsINS4_25SM100_MMA_F8F6F4_2x1SM_SSEJSJ_SJ_fSF_SG_NS4_17integral_constantINS4_4UMMA5MajorELSR_0EEESS_NSP_INSQ_7ScaleInELST_0EEESU_EEEEEENS4_6LayoutINS5_IJSC_SC_SC_EEENS5_IJNSA_ILi0EEESZ_SZ_EEEEENS5_IJNS4_10UnderscoreES12_S12_EEEEENS4_18SM100_TMA_2SM_LOADENS4_14ComposedLayoutINS4_7SwizzleILi1ELi4ELi3EEENS4_18smem_ptr_flag_bitsILi8EEENSX_INS5_IJNSA_ILi8EEESH_EEENS5_IJSH_SC_EEEEEEEvNS4_8identityES15_S1F_vS1G_EENS_8epilogue10collective18CollectiveEpilogueINS1I_23Sm100TmaWarpSpecializedILi1ELi1ELi64ELb0ELb0EEEJNS5_IJNSA_ILi128EEESG_SH_EEENS5_IJNSX_IS1N_SC_EENSX_ISG_SC_EEEEESJ_SK_SJ_SK_NS1I_6fusion15FusionCallbacksIS1M_NS1S_17LinearCombinationISJ_fSJ_fLNS_15FloatRoundStyleE2EEES1O_S1R_JEEENS4_5SM1004TMEM4LOAD26SM100_TMEM_LOAD_32dp32b64xENS4_13SM90_TMA_LOADENS16_INS17_ILi2ELi4ELi3EEES1A_NSX_INS5_IJS1B_SG_EEENS5_IJSG_SC_EEEEEEENS4_39AutoVectorizingCopyWithAssumedAlignmentILi128EEENS4_14SM90_TMA_STOREES27_S29_S29_EEEvvEEEEvNT_6ParamsE)
        /*0008*/ 	.word	0x000000c2


	//----- nvinfo : EIATTR_FRAME_SIZE
	.align		4
.L_19:
        /*000c*/ 	.byte	0x04, 0x11
        /*000e*/ 	.short	(.L_21 - .L_20)
	.align		4
.L_20:
        /*0010*/ 	.word	index@($__internal_2_$__cuda_sm10x_tcgen05_guardrail_trap_unallocated_columns_being_dealloced)
        /*0014*/ 	.word	0x00000000


	//----- nvinfo : EIATTR_FRAME_SIZE
	.align		4
.L_21:
        /*0018*/ 	.byte	0x04, 0x11
        /*001a*/ 	.short	(.L_23 - .L_22)
	.align		4
.L_22:
        /*001c*/ 	.word	index@($__internal_1_$__cuda_sm10x_tcgen05_guardrail_trap_phase_invalid_during_alloc)
        /*0020*/ 	.word	0x00000000


	//----- nvinfo : EIATTR_FRAME_SIZE
	.align		4
.L_23:
        /*0024*/ 	.byte	0x04, 0x11
        /*0026*/ 	.short	(.L_25 - .L_24)
	.align		4
.L_24:
        /*0028*/ 	.word	index@($__internal_0_$__cuda_sm10x_tcgen05_guardrail_trap_col_being_dealloced_not_returned_by_alloc)
        /*002c*/ 	.word	0x00000000


	//----- nvinfo : EIATTR_FRAME_SIZE
	.align		4
.L_25:
        /*0030*/ 	.byte	0x04, 0x11
        /*0032*/ 	.short	(.L_27 - .L_26)
	.align		4
.L_26:
        /*0034*/ 	.word	index@(_ZN7cutlass13device_kernelINS_4gemm6kernel13GemmUniversalIN4cute5tupleIJiiiiEEENS1_10collective13CollectiveMmaINS1_35MainloopSm100TmaUmmaWarpSpecializedILi4ELi2ELi4ENS5_IJNS4_1CILi2EEENSA_ILi1EEESC_EEEEENS5_IJNSA_ILi256EEENSA_ILi64EEENSA_ILi32EEEEEENS_12float_e4m3_tENS5_IJlSC_lEEESJ_SK_NS4_8TiledMMAINS4_8MMA_AtomIJNS4_10MMA_TraitsINS4_25SM100_MMA_F8F6F4_2x1SM_SSEJSJ_SJ_fSF_SG_NS4_17integral_constantINS4_4UMMA5MajorELSR_0EEESS_NSP_INSQ_7ScaleInELST_0EEESU_EEEEEENS4_6LayoutINS5_IJSC_SC_SC_EEENS5_IJNSA_ILi0EEESZ_SZ_EEEEENS5_IJNS4_10UnderscoreES12_S12_EEEEENS4_18SM100_TMA_2SM_LOADENS4_14ComposedLayoutINS4_7SwizzleILi1ELi4ELi3EEENS4_18smem_ptr_flag_bitsILi8EEENSX_INS5_IJNSA_ILi8EEESH_EEENS5_IJSH_SC_EEEEEEEvNS4_8identityES15_S1F_vS1G_EENS_8epilogue10collective18CollectiveEpilogueINS1I_23Sm100TmaWarpSpecializedILi1ELi1ELi64ELb0ELb0EEEJNS5_IJNSA_ILi128EEESG_SH_EEENS5_IJNSX_IS1N_SC_EENSX_ISG_SC_EEEEESJ_SK_SJ_SK_NS1I_6fusion15FusionCallbacksIS1M_NS1S_17LinearCombinationISJ_fSJ_fLNS_15FloatRoundStyleE2EEES1O_S1R_JEEENS4_5SM1004TMEM4LOAD26SM100_TMEM_LOAD_32dp32b64xENS4_13SM90_TMA_LOADENS16_INS17_ILi2ELi4ELi3EEES1A_NSX_INS5_IJS1B_SG_EEENS5_IJSG_SC_EEEEEEENS4_39AutoVectorizingCopyWithAssumedAlignmentILi128EEENS4_14SM90_TMA_STOREES27_S29_S29_EEEvvEEEEvNT_6ParamsE)
        /*0038*/ 	.word	0x00000000


	//----- nvinfo : EIATTR_MIN_STACK_SIZE
	.align		4
.L_27:
        /*003c*/ 	.byte	0x04, 0x12
        /*003e*/ 	.short	(.L_29 - .L_28)
	.align		4
.L_28:
        /*0040*/ 	.word	index@(_ZN7cutlass13device_kernelINS_4gemm6kernel13GemmUniversalIN4cute5tupleIJiiiiEEENS1_10collective13CollectiveMmaINS1_35MainloopSm100TmaUmmaWarpSpecializedILi4ELi2ELi4ENS5_IJNS4_1CILi2EEENSA_ILi1EEESC_EEEEENS5_IJNSA_ILi256EEENSA_ILi64EEENSA_ILi32EEEEEENS_12float_e4m3_tENS5_IJlSC_lEEESJ_SK_NS4_8TiledMMAINS4_8MMA_AtomIJNS4_10MMA_TraitsINS4_25SM100_MMA_F8F6F4_2x1SM_SSEJSJ_SJ_fSF_SG_NS4_17integral_constantINS4_4UMMA5MajorELSR_0EEESS_NSP_INSQ_7ScaleInELST_0EEESU_EEEEEENS4_6LayoutINS5_IJSC_SC_SC_EEENS5_IJNSA_ILi0EEESZ_SZ_EEEEENS5_IJNS4_10UnderscoreES12_S12_EEEEENS4_18SM100_TMA_2SM_LOADENS4_14ComposedLayoutINS4_7SwizzleILi1ELi4ELi3EEENS4_18smem_ptr_flag_bitsILi8EEENSX_INS5_IJNSA_ILi8EEESH_EEENS5_IJSH_SC_EEEEEEEvNS4_8identityES15_S1F_vS1G_EENS_8epilogue10collective18CollectiveEpilogueINS1I_23Sm100TmaWarpSpecializedILi1ELi1ELi64ELb0ELb0EEEJNS5_IJNSA_ILi128EEESG_SH_EEENS5_IJNSX_IS1N_SC_EENSX_ISG_SC_EEEEESJ_SK_SJ_SK_NS1I_6fusion15FusionCallbacksIS1M_NS1S_17LinearCombinationISJ_fSJ_fLNS_15FloatRoundStyleE2EEES1O_S1R_JEEENS4_5SM1004TMEM4LOAD26SM100_TMEM_LOAD_32dp32b64xENS4_13SM90_TMA_LOADENS16_INS17_ILi2ELi4ELi3EEES1A_NSX_INS5_IJS1B_SG_EEENS5_IJSG_SC_EEEEEEENS4_39AutoVectorizingCopyWithAssumedAlignmentILi128EEENS4_14SM90_TMA_STOREES27_S29_S29_EEEvvEEEEvNT_6ParamsE)
        /*0044*/ 	.word	0x00000000
.L_29:


//--------------------- .nv.compat                --------------------------
	.section	.nv.compat,"",@"SHT_CUDA_COMPAT_INFO"
	.align	4
        /*0000*/ 	.byte	0x02, 0x09, 0x01, 0x00, 0x02, 0x02, 0x02, 0x00, 0x02, 0x05, 0x05, 0x00, 0x03, 0x07, 0x01, 0x01
        /*0010*/ 	.byte	0x02, 0x03, 0x01, 0x00, 0x02, 0x06, 0x01, 0x00, 0x04, 0x0b, 0x08, 0x00, 0x09, 0x00, 0x00, 0x00
        /*0020*/ 	.byte	0x00, 0x00, 0x00, 0x00


//--------------------- .nv.info._ZN7cutlass13device_kernelINS_4gemm6kernel13GemmUniversalIN4cute5tupleIJiiiiEEENS1_10collective13CollectiveMmaINS1_35MainloopSm100TmaUmmaWarpSpecializedILi4ELi2ELi4ENS5_IJNS4_1CILi2EEENSA_ILi1EEESC_EEEEENS5_IJNSA_ILi256EEENSA_ILi64EEENSA_ILi32EEEEEENS_12float_e4m3_tENS5_IJlSC_lEEESJ_SK_NS4_8TiledMMAINS4_8MMA_AtomIJNS4_10MMA_TraitsINS4_25SM100_MMA_F8F6F4_2x1SM_SSEJSJ_SJ_fSF_SG_NS4_17integral_constantINS4_4UMMA5MajorELSR_0EEESS_NSP_INSQ_7ScaleInELST_0EEESU_EEEEEENS4_6LayoutINS5_IJSC_SC_SC_EEENS5_IJNSA_ILi0EEESZ_SZ_EEEEENS5_IJNS4_10UnderscoreES12_S12_EEEEENS4_18SM100_TMA_2SM_LOADENS4_14ComposedLayoutINS4_7SwizzleILi1ELi4ELi3EEENS4_18smem_ptr_flag_bitsILi8EEENSX_INS5_IJNSA_ILi8EEESH_EEENS5_IJSH_SC_EEEEEEEvNS4_8identityES15_S1F_vS1G_EENS_8epilogue10collective18CollectiveEpilogueINS1I_23Sm100TmaWarpSpecializedILi1ELi1ELi64ELb0ELb0EEEJNS5_IJNSA_ILi128EEESG_SH_EEENS5_IJNSX_IS1N_SC_EENSX_ISG_SC_EEEEESJ_SK_SJ_SK_NS1I_6fusion15FusionCallbacksIS1M_NS1S_17LinearCombinationISJ_fSJ_fLNS_15FloatRoundStyleE2EEES1O_S1R_JEEENS4_5SM1004TMEM4LOAD26SM100_TMEM_LOAD_32dp32b64xENS4_13SM90_TMA_LOADENS16_INS17_ILi2ELi4ELi3EEES1A_NSX_INS5_IJS1B_SG_EEENS5_IJSG_SC_EEEEEEENS4_39AutoVectorizingCopyWithAssumedAlignmentILi128EEENS4_14SM90_TMA_STOREES27_S29_S29_EEEvvEEEEvNT_6ParamsE --------------------------
	.section	.nv.info._ZN7cutlass13device_kernelINS_4gemm6kernel13GemmUniversalIN4cute5tupleIJiiiiEEENS1_10collective13CollectiveMmaINS1_35MainloopSm100TmaUmmaWarpSpecializedILi4ELi2ELi4ENS5_IJNS4_1CILi2EEENSA_ILi1EEESC_EEEEENS5_IJNSA_ILi256EEENSA_ILi64EEENSA_ILi32EEEEEENS_12float_e4m3_tENS5_IJlSC_lEEESJ_SK_NS4_8TiledMMAINS4_8MMA_AtomIJNS4_10MMA_TraitsINS4_25SM100_MMA_F8F6F4_2x1SM_SSEJSJ_SJ_fSF_SG_NS4_17integral_constantINS4_4UMMA5MajorELSR_0EEESS_NSP_INSQ_7ScaleInELST_0EEESU_EEEEEENS4_6LayoutINS5_IJSC_SC_SC_EEENS5_IJNSA_ILi0EEESZ_SZ_EEEEENS5_IJNS4_10UnderscoreES12_S12_EEEEENS4_18SM100_TMA_2SM_LOADENS4_14ComposedLayoutINS4_7SwizzleILi1ELi4ELi3EEENS4_18smem_ptr_flag_bitsILi8EEENSX_INS5_IJNSA_ILi8EEESH_EEENS5_IJSH_SC_EEEEEEEvNS4_8identityES15_S1F_vS1G_EENS_8epilogue10collective18CollectiveEpilogueINS1I_23Sm100TmaWarpSpecializedILi1ELi1ELi64ELb0ELb0EEEJNS5_IJNSA_ILi128EEESG_SH_EEENS5_IJNSX_IS1N_SC_EENSX_ISG_SC_EEEEESJ_SK_SJ_SK_NS1I_6fusion15FusionCallbacksIS1M_NS1S_17LinearCombinationISJ_fSJ_fLNS_15FloatRoundStyleE2EEES1O_S1R_JEEENS4_5SM1004TMEM4LOAD26SM100_TMEM_LOAD_32dp32b64xENS4_13SM90_TMA_LOADENS16_INS17_ILi2ELi4ELi3EEES1A_NSX_INS5_IJS1B_SG_EEENS5_IJSG_SC_EEEEEEENS4_39AutoVectorizingCopyWithAssumedAlignmentILi128EEENS4_14SM90_TMA_STOREES27_S29_S29_EEEvvEEEEvNT_6ParamsE,"",@"SHT_CUDA_INFO"
	.sectionflags	@""
	.align	4


	//----- nvinfo : EIATTR_CUDA_API_VERSION
	.align		4
        /*0000*/ 	.byte	0x04, 0x37
        /*0002*/ 	.short	(.L_31 - .L_30)
.L_30:
        /*0004*/ 	.word	0x00000082


	//----- nvinfo : EIATTR_KPARAM_INFO
	.align		4
.L_31:
        /*0008*/ 	.byte	0x04, 0x17
        /*000a*/ 	.short	(.L_33 - .L_32)
.L_32:
        /*000c*/ 	.word	0x00000000
        /*0010*/ 	.short	0x0000
        /*0012*/ 	.short	0x0000
        /*0014*/ 	.byte	0x00, 0xf0, 0x01, 0x20


	//----- nvinfo : EIATTR_AT_ENTRY_FRAGMENTS
	.align		4
.L_33:
        /*0018*/ 	.byte	0x04, 0x4f
        /*001a*/ 	.short	(.L_35 - .L_34)


	//   ....[0]....
.L_34:
        /*001c*/ 	.word	0x00000007


	//----- nvinfo : EIATTR_RESERVED_SMEM_USED
	.align		4
.L_35:
        /*0020*/ 	.byte	0x01, 0x41
	.zero		2


	//----- nvinfo : EIATTR_SPARSE_MMA_MASK
	.align		4
        /*0024*/ 	.byte	0x03, 0x50
        /*0026*/ 	.short	0x0000


	//----- nvinfo : EIATTR_TCGEN05_2CTA_USED
	.align		4
        /*0028*/ 	.byte	0x01, 0x52
	.zero		2


	//----- nvinfo : EIATTR_MAXREG_COUNT
	.align		4
        /*002c*/ 	.byte	0x03, 0x1b
        /*002e*/ 	.short	0x00ff


	//----- nvinfo : EIATTR_NUM_BARRIERS
	.align		4
        /*0030*/ 	.byte	0x02, 0x4c
        /*0032*/ 	.byte	0x07
	.zero		1


	//----- nvinfo : EIATTR_EXTERNS
	.align		4
        /*0034*/ 	.byte	0x04, 0x0f
        /*0036*/ 	.short	(.L_37 - .L_36)


	//   ....[0]....
	.align		4
.L_36:
        /*0038*/ 	.word	index@(__assertfail)


	//----- nvinfo : EIATTR_MERCURY_ISA_VERSION
	.align		4
.L_37:
        /*003c*/ 	.byte	0x03, 0x5f
        /*003e*/ 	.short	0x0101


	//----- nvinfo : EIATTR_INT_WARP_WIDE_INSTR_OFFSETS
	.align		4
        /*0040*/ 	.byte	0x04, 0x31
        /*0042*/ 	.short	(.L_39 - .L_38)


	//   ....[0]....
.L_38:
        /*0044*/ 	.word	0x00000cb0


	//   ....[1]....
        /*0048*/ 	.word	0x00000d50


	//   ....[2]....
        /*004c*/ 	.word	0x000020b0


	//   ....[3]....
        /*0050*/ 	.word	0x00003e40


	//   ....[4]....
        /*0054*/ 	.word	0x00003e60


	//   ....[5]....
        /*0058*/ 	.word	0x00003e90


	//   ....[6]....
        /*005c*/ 	.word	0x000048a0


	//   ....[7]....
        /*0060*/ 	.word	0x000049c0


	//----- nvinfo : EIATTR_COOP_GROUP_MASK_REGIDS
	.align		4
.L_39:
        /*0064*/ 	.byte	0x04, 0x29
        /*0066*/ 	.short	(.L_41 - .L_40)


	//   ....[0]....
.L_40:
        /*0068*/ 	.word	0xffffffff


	//   ....[1]....
        /*006c*/ 	.word	0xffffffff


	//   ....[2]....
        /*0070*/ 	.word	0xffffffff


	//   ....[3]....
        /*0074*/ 	.word	0xffffffff


	//   ....[4]....
        /*0078*/ 	.word	0xffffffff


	//   ....[5]....
        /*007c*/ 	.word	0xffffffff


	//   ....[6]....
        /*0080*/ 	.word	0xffffffff


	//   ....[7]....
        /*0084*/ 	.word	0xffffffff


	//   ....[8]....
        /*0088*/ 	.word	0xffffffff


	//   ....[9]....
        /*008c*/ 	.word	0xffffffff


	//   ....[10]....
        /*0090*/ 	.word	0xffffffff


	//   ....[11]....
        /*0094*/ 	.word	0xffffffff


	//   ....[12]....
        /*0098*/ 	.word	0xffffffff


	//   ....[13]....
        /*009c*/ 	.word	0xffffffff


	//----- nvinfo : EIATTR_COOP_GROUP_INSTR_OFFSETS
	.align		4
.L_41:
        /*00a0*/ 	.byte	0x04, 0x28
        /*00a2*/ 	.short	(.L_43 - .L_42)


	//   ....[0]....
.L_42:
        /*00a4*/ 	.word	0x000000c0


	//   ....[1]....
        /*00a8*/ 	.word	0x00000500


	//   ....[2]....
        /*00ac*/ 	.word	0x00000680


	//   ....[3]....
        /*00b0*/ 	.word	0x000007b0


	//   ....[4]....
        /*00b4*/ 	.word	0x000008a0


	//   ....[5]....
        /*00b8*/ 	.word	0x00000a00


	//   ....[6]....
        /*00bc*/ 	.word	0x00000b90


	//   ....[7]....
        /*00c0*/ 	.word	0x00000dd0


	//   ....[8]....
        /*00c4*/ 	.word	0x00001f90


	//   ....[9]....
        /*00c8*/ 	.word	0x00002d70


	//   ....[10]....
        /*00cc*/ 	.word	0x00003240


	//   ....[11]....
        /*00d0*/ 	.word	0x00003270


	//   ....[12]....
        /*00d4*/ 	.word	0x00003d40


	//   ....[13]....
        /*00d8*/ 	.word	0x00003f50


	//----- nvinfo : EIATTR_VRC_CTA_INIT_COUNT
	.align		4
.L_43:
        /*00dc*/ 	.byte	0x02, 0x4a
        /*00de*/ 	.byte	0x80
	.zero		1


	//----- nvinfo : EIATTR_SYSCALL_OFFSETS
	.align		4
        /*00e0*/ 	.byte	0x04, 0x46
        /*00e2*/ 	.short	(.L_45 - .L_44)


	//   ....[0]....
.L_44:
        /*00e4*/ 	.word	0x00005380


	//   ....[1]....
        /*00e8*/ 	.word	0x000054c0


	//   ....[2]....
        /*00ec*/ 	.word	0x00005c60


	//----- nvinfo : EIATTR_MBARRIER_INSTR_OFFSETS
	.align		4
.L_45:
        /*00f0*/ 	.byte	0x04, 0x39
        /*00f2*/ 	.short	(.L_47 - .L_46)


	//   ....[0]....
.L_46:
        /*00f4*/ 	.word	0x000005f0
        /*00f8*/ 	.word	0x000000ff
        /*00fc*/ 	.word	0x00000000
        /*0100*/ 	.short	0x0100
        /*0102*/ 	.byte	0x08
	.zero		1


	//   ....[1]....
        /*0104*/ 	.word	0x00000600
        /*0108*/ 	.word	0x000000ff
        /*010c*/ 	.word	0x00000020
        /*0110*/ 	.short	0x0100
        /*0112*/ 	.byte	0x08
	.zero		1


	//   ....[2]....
        /*0114*/ 	.word	0x00000610
        /*0118*/ 	.word	0x000000ff
        /*011c*/ 	.word	0x00000008
        /*0120*/ 	.short	0x0100
        /*0122*/ 	.byte	0x08
	.zero		1


	//   ....[3]....
        /*0124*/ 	.word	0x00000620
        /*0128*/ 	.word	0x000000ff
        /*012c*/ 	.word	0x00000028
        /*0130*/ 	.short	0x0100
        /*0132*/ 	.byte	0x08
	.zero		1


	//   ....[4]....
        /*0134*/ 	.word	0x00000630
        /*0138*/ 	.word	0x000000ff
        /*013c*/ 	.word	0x00000010
        /*0140*/ 	.short	0x0100
        /*0142*/ 	.byte	0x08
	.zero		1


	//   ....[5]....
        /*0144*/ 	.word	0x00000640
        /*0148*/ 	.word	0x000000ff
        /*014c*/ 	.word	0x00000030
        /*0150*/ 	.short	0x0100
        /*0152*/ 	.byte	0x08
	.zero		1


	//   ....[6]....
        /*0154*/ 	.word	0x00000650
        /*0158*/ 	.word	0x000000ff
        /*015c*/ 	.word	0x00000018
        /*0160*/ 	.short	0x0100
        /*0162*/ 	.byte	0x08
	.zero		1


	//   ....[7]....
        /*0164*/ 	.word	0x00000660
        /*0168*/ 	.word	0x000000ff
        /*016c*/ 	.word	0x00000038
        /*0170*/ 	.short	0x0100
        /*0172*/ 	.byte	0x08
	.zero		1


	//   ....[8]....
        /*0174*/ 	.word	0x00000780
        /*0178*/ 	.word	0x000000ff
        /*017c*/ 	.word	0x00000040
        /*0180*/ 	.short	0x0100
        /*0182*/ 	.byte	0x09
	.zero		1


	//   ....[9]....
        /*0184*/ 	.word	0x00000790
        /*0188*/ 	.word	0x000000ff
        /*018c*/ 	.word	0x00000048
        /*0190*/ 	.short	0x0100
        /*0192*/ 	.byte	0x09
	.zero		1


	//   ....[10]....
        /*0194*/ 	.word	0x00000870
        /*0198*/ 	.word	0x000000ff
        /*019c*/ 	.word	0x00000050
        /*01a0*/ 	.short	0x0100
        /*01a2*/ 	.byte	0x08
	.zero		1


	//   ....[11]....
        /*01a4*/ 	.word	0x00000880
        /*01a8*/ 	.word	0x000000ff
        /*01ac*/ 	.word	0x00000058
        /*01b0*/ 	.short	0x0100
        /*01b2*/ 	.byte	0x08
	.zero		1


	//   ....[12]....
        /*01b4*/ 	.word	0x000009b0
        /*01b8*/ 	.word	0x000000ff
        /*01bc*/ 	.word	0x00000060
        /*01c0*/ 	.short	0x0100
        /*01c2*/ 	.byte	0x08
	.zero		1


	//   ....[13]....
        /*01c4*/ 	.word	0x000009c0
        /*01c8*/ 	.word	0x000000ff
        /*01cc*/ 	.word	0x00000070
        /*01d0*/ 	.short	0x0100
        /*01d2*/ 	.byte	0x08
	.zero		1


	//   ....[14]....
        /*01d4*/ 	.word	0x000009d0
        /*01d8*/ 	.word	0x000000ff
        /*01dc*/ 	.word	0x00000068
        /*01e0*/ 	.short	0x0100
        /*01e2*/ 	.byte	0x08
	.zero		1


	//   ....[15]....
        /*01e4*/ 	.word	0x000009e0
        /*01e8*/ 	.word	0x000000ff
        /*01ec*/ 	.word	0x00000078
        /*01f0*/ 	.short	0x0100
        /*01f2*/ 	.byte	0x08
	.zero		1


	//   ....[16]....
        /*01f4*/ 	.word	0x00000b00
        /*01f8*/ 	.word	0x000000ff
        /*01fc*/ 	.word	0x00000080
        /*0200*/ 	.short	0x0100
        /*0202*/ 	.byte	0x09
	.zero		1


	//   ....[17]....
        /*0204*/ 	.word	0x00000b10
        /*0208*/ 	.word	0x000000ff
        /*020c*/ 	.word	0x000000a0
        /*0210*/ 	.short	0x0100
        /*0212*/ 	.byte	0x09
	.zero		1


	//   ....[18]....
        /*0214*/ 	.word	0x00000b20
        /*0218*/ 	.word	0x000000ff
        /*021c*/ 	.word	0x00000088
        /*0220*/ 	.short	0x0100
        /*0222*/ 	.byte	0x09
	.zero		1


	//   ....[19]....
        /*0224*/ 	.word	0x00000b30
        /*0228*/ 	.word	0x000000ff
        /*022c*/ 	.word	0x000000a8
        /*0230*/ 	.short	0x0100
        /*0232*/ 	.byte	0x09
	.zero		1


	//   ....[20]....
        /*0234*/ 	.word	0x00000b40
        /*0238*/ 	.word	0x000000ff
        /*023c*/ 	.word	0x00000090
        /*0240*/ 	.short	0x0100
        /*0242*/ 	.byte	0x09
	.zero		1


	//   ....[21]....
        /*0244*/ 	.word	0x00000b50
        /*0248*/ 	.word	0x000000ff
        /*024c*/ 	.word	0x000000b0
        /*0250*/ 	.short	0x0100
        /*0252*/ 	.byte	0x09
	.zero		1


	//   ....[22]....
        /*0254*/ 	.word	0x00000b60
        /*0258*/ 	.word	0x000000ff
        /*025c*/ 	.word	0x00000098
        /*0260*/ 	.short	0x0100
        /*0262*/ 	.byte	0x09
	.zero		1


	//   ....[23]....
        /*0264*/ 	.word	0x00000b70
        /*0268*/ 	.word	0x000000ff
        /*026c*/ 	.word	0x000000b8
        /*0270*/ 	.short	0x0100
        /*0272*/ 	.byte	0x09
	.zero		1


	//   ....[24]....
        /*0274*/ 	.word	0x00000c60
        /*0278*/ 	.word	0x000000ff
        /*027c*/ 	.word	0x000000c0
        /*0280*/ 	.short	0x0100
        /*0282*/ 	.byte	0x08
	.zero		1


	//   ....[25]....
        /*0284*/ 	.word	0x00000c70
        /*0288*/ 	.word	0x000000ff
        /*028c*/ 	.word	0x000000d0
        /*0290*/ 	.short	0x0100
        /*0292*/ 	.byte	0x08
	.zero		1


	//   ....[26]....
        /*0294*/ 	.word	0x00000c80
        /*0298*/ 	.word	0x000000ff
        /*029c*/ 	.word	0x000000c8
        /*02a0*/ 	.short	0x0100
        /*02a2*/ 	.byte	0x08
	.zero		1


	//   ....[27]....
        /*02a4*/ 	.word	0x00000c90
        /*02a8*/ 	.word	0x000000ff
        /*02ac*/ 	.word	0x000000d8
        /*02b0*/ 	.short	0x0100
        /*02b2*/ 	.byte	0x08
	.zero		1


	//   ....[28]....
        /*02b4*/ 	.word	0x00000d80
        /*02b8*/ 	.word	0x000000ff
        /*02bc*/ 	.word	0x000000e0
        /*02c0*/ 	.short	0x0100
        /*02c2*/ 	.byte	0x06
	.zero		1


	//   ....[29]....
        /*02c4*/ 	.word	0x00001790
        /*02c8*/ 	.word	0x00000003
        /*02cc*/ 	.word	0x000000d0
        /*02d0*/ 	.short	0x010a
        /*02d2*/ 	.byte	0xff
	.zero		1


	//   ....[30]....
        /*02d4*/ 	.word	0x000017c0
        /*02d8*/ 	.word	0x00000003
        /*02dc*/ 	.word	0x000000c0
        /*02e0*/ 	.short	0x0101
        /*02e2*/ 	.byte	0xff
	.zero		1


	//   ....[31]....
        /*02e4*/ 	.word	0x000018c0
        /*02e8*/ 	.word	0x000000ff
        /*02ec*/ 	.word	0x00000020
        /*02f0*/ 	.short	0x010a
        /*02f2*/ 	.byte	0x08
	.zero		1


	//   ....[32]....
        /*02f4*/ 	.word	0x00001990
        /*02f8*/ 	.word	0x000000ff
        /*02fc*/ 	.word	0x00000020
        /*0300*/ 	.short	0x010a
        /*0302*/ 	.byte	0x21
	.zero		1


	//   ....[33]....
        /*0304*/ 	.word	0x00001b40
        /*0308*/ 	.word	0x000000ff
        /*030c*/ 	.word	0x00000020
        /*0310*/ 	.short	0x010a
        /*0312*/ 	.byte	0x08
	.zero		1


	//   ....[34]....
        /*0314*/ 	.word	0x00001c40
        /*0318*/ 	.word	0x000000ff
        /*031c*/ 	.word	0x00000058
        /*0320*/ 	.short	0x0101
        /*0322*/ 	.byte	0x04
	.zero		1


	//   ....[35]....
        /*0324*/ 	.word	0x00001c60
        /*0328*/ 	.word	0x000000ff
        /*032c*/ 	.word	0x00000020
        /*0330*/ 	.short	0x010a
        /*0332*/ 	.byte	0x08
	.zero		1


	//   ....[36]....
        /*0334*/ 	.word	0x00001ce0
        /*0338*/ 	.word	0x000000ff
        /*033c*/ 	.word	0x00000020
        /*0340*/ 	.short	0x010a
        /*0342*/ 	.byte	0x11
	.zero		1


	//   ....[37]....
        /*0344*/ 	.word	0x00001e70
        /*0348*/ 	.word	0x000000ff
        /*034c*/ 	.word	0x00000020
        /*0350*/ 	.short	0x010a
        /*0352*/ 	.byte	0x08
	.zero		1


	//   ....[38]....
        /*0354*/ 	.word	0x00001fc0
        /*0358*/ 	.word	0x00000002
        /*035c*/ 	.word	0x00000060
        /*0360*/ 	.short	0x010a
        /*0362*/ 	.byte	0xff
	.zero		1


	//   ....[39]....
        /*0364*/ 	.word	0x00002080
        /*0368*/ 	.word	0x00000002
        /*036c*/ 	.word	0x00000000
        /*0370*/ 	.short	0x0101
        /*0372*/ 	.byte	0xff
	.zero		1


	//   ....[40]....
        /*0374*/ 	.word	0x000025e0
        /*0378*/ 	.word	0x000000ff
        /*037c*/ 	.word	0x00000000
        /*0380*/ 	.short	0x010a
        /*0382*/ 	.byte	0x05
	.zero		1


	//   ....[41]....
        /*0384*/ 	.word	0x00002670
        /*0388*/ 	.word	0x000000ff
        /*038c*/ 	.word	0x00000000
        /*0390*/ 	.short	0x010a
        /*0392*/ 	.byte	0x05
	.zero		1


	//   ....[42]....
        /*0394*/ 	.word	0x00002700
        /*0398*/ 	.word	0x000000ff
        /*039c*/ 	.word	0x00000000
        /*03a0*/ 	.short	0x010a
        /*03a2*/ 	.byte	0x05
	.zero		1


	//   ....[43]....
        /*03a4*/ 	.word	0x000027a0
        /*03a8*/ 	.word	0x00000000
        /*03ac*/ 	.word	0x00000000
        /*03b0*/ 	.short	0x010a
        /*03b2*/ 	.byte	0xff
	.zero		1


	//   ....[44]....
        /*03b4*/ 	.word	0x000028d0
        /*03b8*/ 	.word	0x00000000
        /*03bc*/ 	.word	0x000000c0
        /*03c0*/ 	.short	0x010a
        /*03c2*/ 	.byte	0xff
	.zero		1


	//   ....[45]....
        /*03c4*/ 	.word	0x00002940
        /*03c8*/ 	.word	0x00000004
        /*03cc*/ 	.word	0x00000000
        /*03d0*/ 	.short	0x0101
        /*03d2*/ 	.byte	0xff
	.zero		1


	//   ....[46]....
        /*03d4*/ 	.word	0x00002960
        /*03d8*/ 	.word	0x000000ff
        /*03dc*/ 	.word	0x00000070
        /*03e0*/ 	.short	0x010a
        /*03e2*/ 	.byte	0x05
	.zero		1


	//   ....[47]....
        /*03e4*/ 	.word	0x00002a80
        /*03e8*/ 	.word	0x00000000
        /*03ec*/ 	.word	0x00000060
        /*03f0*/ 	.short	0x010a
        /*03f2*/ 	.byte	0xff
	.zero		1


	//   ....[48]....
        /*03f4*/ 	.word	0x00002b80
        /*03f8*/ 	.word	0x00000000
        /*03fc*/ 	.word	0x00000000
        /*0400*/ 	.short	0x0101
        /*0402*/ 	.byte	0xff
	.zero		1


	//   ....[49]....
        /*0404*/ 	.word	0x00002c10
        /*0408*/ 	.word	0x000000ff
        /*040c*/ 	.word	0x00000070
        /*0410*/ 	.short	0x0106
        /*0412*/ 	.byte	0x05
	.zero		1


	//   ....[50]....
        /*0414*/ 	.word	0x00002c30
        /*0418*/ 	.word	0x000000ff
        /*041c*/ 	.word	0x00000070
        /*0420*/ 	.short	0x010a
        /*0422*/ 	.byte	0x05
	.zero		1


	//   ....[51]....
        /*0424*/ 	.word	0x00002cc0
        /*0428*/ 	.word	0x000000ff
        /*042c*/ 	.word	0x00000070
        /*0430*/ 	.short	0x0106
        /*0432*/ 	.byte	0x04
	.zero		1


	//   ....[52]....
        /*0434*/ 	.word	0x00002d00
        /*0438*/ 	.word	0x00000000
        /*043c*/ 	.word	0x00000070
        /*0440*/ 	.short	0x010a
        /*0442*/ 	.byte	0xff
	.zero		1


	//   ....[53]....
        /*0444*/ 	.word	0x00002f40
        /*0448*/ 	.word	0x000000ff
        /*044c*/ 	.word	0x00000008
        /*0450*/ 	.short	0x010a
        /*0452*/ 	.byte	0x06
	.zero		1


	//   ....[54]....
        /*0454*/ 	.word	0x00002f60
        /*0458*/ 	.word	0x000000ff
        /*045c*/ 	.word	0x00000008
        /*0460*/ 	.short	0x010a
        /*0462*/ 	.byte	0x06
	.zero		1


	//   ....[55]....
        /*0464*/ 	.word	0x000030f0
        /*0468*/ 	.word	0x000000ff
        /*046c*/ 	.word	0x00000008
        /*0470*/ 	.short	0x010a
        /*0472*/ 	.byte	0x06
	.zero		1


	//   ....[56]....
        /*0474*/ 	.word	0x00003110
        /*0478*/ 	.word	0x000000ff
        /*047c*/ 	.word	0x00000008
        /*0480*/ 	.short	0x010a
        /*0482*/ 	.byte	0x06
	.zero		1


	//   ....[57]....
        /*0484*/ 	.word	0x000031d0
        /*0488*/ 	.word	0x000000ff
        /*048c*/ 	.word	0x00000000
        /*0490*/ 	.short	0x0101
        /*0492*/ 	.byte	0x07
	.zero		1


	//   ....[58]....
        /*0494*/ 	.word	0x000034b0
        /*0498*/ 	.word	0x00000000
        /*049c*/ 	.word	0x00000060
        /*04a0*/ 	.short	0x010a
        /*04a2*/ 	.byte	0xff
	.zero		1


	//   ....[59]....
        /*04a4*/ 	.word	0x00003570
        /*04a8*/ 	.word	0x00000000
        /*04ac*/ 	.word	0x00000000
        /*04b0*/ 	.short	0x0101
        /*04b2*/ 	.byte	0xff
	.zero		1


	//   ....[60]....
        /*04b4*/ 	.word	0x00003620
        /*04b8*/ 	.word	0x000000ff
        /*04bc*/ 	.word	0x00000000
        /*04c0*/ 	.short	0x010a
        /*04c2*/ 	.byte	0x06
	.zero		1


	//   ....[61]....
        /*04c4*/ 	.word	0x00003630
        /*04c8*/ 	.word	0x000000ff
        /*04cc*/ 	.word	0x000000a0
        /*04d0*/ 	.short	0x010a
        /*04d2*/ 	.byte	0x0b
	.zero		1


	//   ....[62]....
        /*04d4*/ 	.word	0x000036f0
        /*04d8*/ 	.word	0x000000ff
        /*04dc*/ 	.word	0x00000000
        /*04e0*/ 	.short	0x010a
        /*04e2*/ 	.byte	0x09
	.zero		1


	//   ....[63]....
        /*04e4*/ 	.word	0x00003830
        /*04e8*/ 	.word	0x000000ff
        /*04ec*/ 	.word	0x00000000
        /*04f0*/ 	.short	0x010a
        /*04f2*/ 	.byte	0x06
	.zero		1


	//   ....[64]....
        /*04f4*/ 	.word	0x00003a30
        /*04f8*/ 	.word	0x000000ff
        /*04fc*/ 	.word	0x00000000
        /*0500*/ 	.short	0x010a
        /*0502*/ 	.byte	0x07
	.zero		1


	//   ....[65]....
        /*0504*/ 	.word	0x00003ac0
        /*0508*/ 	.word	0x000000ff
        /*050c*/ 	.word	0x00000000
        /*0510*/ 	.short	0x010a
        /*0512*/ 	.byte	0x07
	.zero		1


	//   ....[66]....
        /*0514*/ 	.word	0x00003b50
        /*0518*/ 	.word	0x000000ff
        /*051c*/ 	.word	0x00000000
        /*0520*/ 	.short	0x010a
        /*0522*/ 	.byte	0x07
	.zero		1


	//   ....[67]....
        /*0524*/ 	.word	0x00003bf0
        /*0528*/ 	.word	0x00000000
        /*052c*/ 	.word	0x00000000
        /*0530*/ 	.short	0x010a
        /*0532*/ 	.byte	0xff
	.zero		1


	//   ....[68]....
        /*0534*/ 	.word	0x00003c30
        /*0538*/ 	.word	0x00000000
        /*053c*/ 	.word	0x00000000
        /*0540*/ 	.short	0x010a
        /*0542*/ 	.byte	0xff
	.zero		1


	//   ....[69]....
        /*0544*/ 	.word	0x00003ca0
        /*0548*/ 	.word	0x000000ff
        /*054c*/ 	.word	0x00000000
        /*0550*/ 	.short	0x0101
        /*0552*/ 	.byte	0x05
	.zero		1


	//   ....[70]....
        /*0554*/ 	.word	0x00003ce0
        /*0558*/ 	.word	0x000000ff
        /*055c*/ 	.word	0x000000e0
        /*0560*/ 	.short	0x010a
        /*0562*/ 	.byte	0x08
	.zero		1


	//   ....[71]....
        /*0564*/ 	.word	0x00003d30
        /*0568*/ 	.word	0x000000ff
        /*056c*/ 	.word	0x00000000
        /*0570*/ 	.short	0x0101
        /*0572*/ 	.byte	0x05
	.zero		1


	//   ....[72]....
        /*0574*/ 	.word	0x00004140
        /*0578*/ 	.word	0x00000000
        /*057c*/ 	.word	0x00000060
        /*0580*/ 	.short	0x010a
        /*0582*/ 	.byte	0xff
	.zero		1


	//   ....[73]....
        /*0584*/ 	.word	0x00004230
        /*0588*/ 	.word	0x00000000
        /*058c*/ 	.word	0x00000000
        /*0590*/ 	.short	0x0101
        /*0592*/ 	.byte	0xff
	.zero		1


	//   ....[74]....
        /*0594*/ 	.word	0x00004550
        /*0598*/ 	.word	0x000000ff
        /*059c*/ 	.word	0x00000058
        /*05a0*/ 	.short	0x010a
        /*05a2*/ 	.byte	0x06
	.zero		1


	//   ....[75]....
        /*05a4*/ 	.word	0x000046d0
        /*05a8*/ 	.word	0x000000ff
        /*05ac*/ 	.word	0x00000048
        /*05b0*/ 	.short	0x010a
        /*05b2*/ 	.byte	0x06
	.zero		1


	//   ....[76]....
        /*05b4*/ 	.word	0x00004a00
        /*05b8*/ 	.word	0x000000ff
        /*05bc*/ 	.word	0x00000040
        /*05c0*/ 	.short	0x010b
        /*05c2*/ 	.byte	0x06
	.zero		1


	//   ....[77]....
        /*05c4*/ 	.word	0x00004a20
        /*05c8*/ 	.word	0x000000ff
        /*05cc*/ 	.word	0x00000000
        /*05d0*/ 	.short	0x0101
        /*05d2*/ 	.byte	0x25
	.zero		1


	//   ....[78]....
        /*05d4*/ 	.word	0x00004a60
        /*05d8*/ 	.word	0x00000000
        /*05dc*/ 	.word	0x00000048
        /*05e0*/ 	.short	0x010a
        /*05e2*/ 	.byte	0xff
	.zero		1


	//   ....[79]....
        /*05e4*/ 	.word	0x00004d90
        /*05e8*/ 	.word	0x00000000
        /*05ec*/ 	.word	0x00000060
        /*05f0*/ 	.short	0x010a
        /*05f2*/ 	.byte	0xff
	.zero		1


	//   ....[80]....
        /*05f4*/ 	.word	0x00004ea0
        /*05f8*/ 	.word	0x00000000
        /*05fc*/ 	.word	0x00000000
        /*0600*/ 	.short	0x0101
        /*0602*/ 	.byte	0xff
	.zero		1


	//   ....[81]....
        /*0604*/ 	.word	0x00005840
        /*0608*/ 	.word	0x000000ff
        /*060c*/ 	.word	0x00000040
        /*0610*/ 	.short	0x010a
        /*0612*/ 	.byte	0x2b
	.zero		1


	//   ....[82]....
        /*0614*/ 	.word	0x00005850
        /*0618*/ 	.word	0x000000b5
        /*061c*/ 	.word	0x00000080
        /*0620*/ 	.short	0x010a
        /*0622*/ 	.byte	0xff
	.zero		1


	//   ....[83]....
        /*0624*/ 	.word	0x000059e0
        /*0628*/ 	.word	0x000000ff
        /*062c*/ 	.word	0x00000040
        /*0630*/ 	.short	0x010a
        /*0632*/ 	.byte	0x2b
	.zero		1


	//   ....[84]....
        /*0634*/ 	.word	0x00005ae0
        /*0638*/ 	.word	0x000000ff
        /*063c*/ 	.word	0x00000000
        /*0640*/ 	.short	0x0101
        /*0642*/ 	.byte	0x04
	.zero		1


	//   ....[85]....
        /*0644*/ 	.word	0x00005b40
        /*0648*/ 	.word	0x000000b5
        /*064c*/ 	.word	0x00000080
        /*0650*/ 	.short	0x010a
        /*0652*/ 	.byte	0xff
	.zero		1


	//   ....[86]....
        /*0654*/ 	.word	0x00005de0
        /*0658*/ 	.word	0x000000b5
        /*065c*/ 	.word	0x00000000
        /*0660*/ 	.short	0x0101
        /*0662*/ 	.byte	0xff
	.zero		1


	//   ....[87]....
        /*0664*/ 	.word	0x00006fa0
        /*0668*/ 	.word	0x00000003
        /*066c*/ 	.word	0x000000d0
        /*0670*/ 	.short	0x010a
        /*0672*/ 	.byte	0xff
	.zero		1


	//   ....[88]....
        /*0674*/ 	.word	0x00007000
        /*0678*/ 	.word	0x00000002
        /*067c*/ 	.word	0x00000020
        /*0680*/ 	.short	0x010a
        /*0682*/ 	.byte	0xff
	.zero		1


	//   ....[89]....
        /*0684*/ 	.word	0x00007060
        /*0688*/ 	.word	0x00000002
        /*068c*/ 	.word	0x00000020
        /*0690*/ 	.short	0x010a
        /*0692*/ 	.byte	0xff
	.zero		1


	//   ....[90]....
        /*0694*/ 	.word	0x000070b0
        /*0698*/ 	.word	0x00000002
        /*069c*/ 	.word	0x00000060
        /*06a0*/ 	.short	0x010a
        /*06a2*/ 	.byte	0xff
	.zero		1


	//   ....[91]....
        /*06a4*/ 	.word	0x00007110
        /*06a8*/ 	.word	0x00000000
        /*06ac*/ 	.word	0x00000000
        /*06b0*/ 	.short	0x010a
        /*06b2*/ 	.byte	0xff
	.zero		1


	//   ....[92]....
        /*06b4*/ 	.word	0x00007170
        /*06b8*/ 	.word	0x00000000
        /*06bc*/ 	.word	0x00000000
        /*06c0*/ 	.short	0x010a
        /*06c2*/ 	.byte	0xff
	.zero		1


	//   ....[93]....
        /*06c4*/ 	.word	0x000071d0
        /*06c8*/ 	.word	0x00000000
        /*06cc*/ 	.word	0x00000000
        /*06d0*/ 	.short	0x010a
        /*06d2*/ 	.byte	0xff
	.zero		1


	//   ....[94]....
        /*06d4*/ 	.word	0x00007220
        /*06d8*/ 	.word	0x00000000
        /*06dc*/ 	.word	0x000000c0
        /*06e0*/ 	.short	0x010a
        /*06e2*/ 	.byte	0xff
	.zero		1


	//   ....[95]....
        /*06e4*/ 	.word	0x00007280
        /*06e8*/ 	.word	0x00000000
        /*06ec*/ 	.word	0x00000070
        /*06f0*/ 	.short	0x010a
        /*06f2*/ 	.byte	0xff
	.zero		1


	//   ....[96]....
        /*06f4*/ 	.word	0x000072d0
        /*06f8*/ 	.word	0x00000000
        /*06fc*/ 	.word	0x00000060
        /*0700*/ 	.short	0x010a
        /*0702*/ 	.byte	0xff
	.zero		1


	//   ....[97]....
        /*0704*/ 	.word	0x00007330
        /*0708*/ 	.word	0x00000000
        /*070c*/ 	.word	0x00000070
        /*0710*/ 	.short	0x010a
        /*0712*/ 	.byte	0xff
	.zero		1


	//   ....[98]....
        /*0714*/ 	.word	0x00007390
        /*0718*/ 	.word	0x00000004
        /*071c*/ 	.word	0x00000008
        /*0720*/ 	.short	0x010a
        /*0722*/ 	.byte	0xff
	.zero		1


	//   ....[99]....
        /*0724*/ 	.word	0x00007470
        /*0728*/ 	.word	0x00000002
        /*072c*/ 	.word	0x00000008
        /*0730*/ 	.short	0x010a
        /*0732*/ 	.byte	0xff
	.zero		1


	//   ....[100]....
        /*0734*/ 	.word	0x000074c0
        /*0738*/ 	.word	0x00000000
        /*073c*/ 	.word	0x00000060
        /*0740*/ 	.short	0x010a
        /*0742*/ 	.byte	0xff
	.zero		1


	//   ....[101]....
        /*0744*/ 	.word	0x00007520
        /*0748*/ 	.word	0x00000000
        /*074c*/ 	.word	0x000000a0
        /*0750*/ 	.short	0x010a
        /*0752*/ 	.byte	0xff
	.zero		1


	//   ....[102]....
        /*0754*/ 	.word	0x00007580
        /*0758*/ 	.word	0x00000000
        /*075c*/ 	.word	0x00000000
        /*0760*/ 	.short	0x010a
        /*0762*/ 	.byte	0xff
	.zero		1


	//   ....[103]....
        /*0764*/ 	.word	0x000075e0
        /*0768*/ 	.word	0x00000000
        /*076c*/ 	.word	0x00000000
        /*0770*/ 	.short	0x010a
        /*0772*/ 	.byte	0xff
	.zero		1


	//   ....[104]....
        /*0774*/ 	.word	0x00007640
        /*0778*/ 	.word	0x00000000
        /*077c*/ 	.word	0x00000000
        /*0780*/ 	.short	0x010a
        /*0782*/ 	.byte	0xff
	.zero		1


	//   ....[105]....
        /*0784*/ 	.word	0x000076a0
        /*0788*/ 	.word	0x00000000
        /*078c*/ 	.word	0x00000000
        /*0790*/ 	.short	0x010a
        /*0792*/ 	.byte	0xff
	.zero		1


	//   ....[106]....
        /*0794*/ 	.word	0x00007700
        /*0798*/ 	.word	0x00000000
        /*079c*/ 	.word	0x000000e0
        /*07a0*/ 	.short	0x010a
        /*07a2*/ 	.byte	0xff
	.zero		1


	//   ....[107]....
        /*07a4*/ 	.word	0x00007750
        /*07a8*/ 	.word	0x00000000
        /*07ac*/ 	.word	0x00000060
        /*07b0*/ 	.short	0x010a
        /*07b2*/ 	.byte	0xff
	.zero		1


	//   ....[108]....
        /*07b4*/ 	.word	0x000077b0
        /*07b8*/ 	.word	0x00000000
        /*07bc*/ 	.word	0x00000058
        /*07c0*/ 	.short	0x010a
        /*07c2*/ 	.byte	0xff
	.zero		1


	//   ....[109]....
        /*07c4*/ 	.word	0x00007810
        /*07c8*/ 	.word	0x00000003
        /*07cc*/ 	.word	0x00000048
        /*07d0*/ 	.short	0x010a
        /*07d2*/ 	.byte	0xff
	.zero		1


	//   ....[110]....
        /*07d4*/ 	.word	0x00007860
        /*07d8*/ 	.word	0x00000000
        /*07dc*/ 	.word	0x00000060
        /*07e0*/ 	.short	0x010a
        /*07e2*/ 	.byte	0xff
	.zero		1


	//   ....[111]....
        /*07e4*/ 	.word	0x000078c0
        /*07e8*/ 	.word	0x00000000
        /*07ec*/ 	.word	0x00000040
        /*07f0*/ 	.short	0x010a
        /*07f2*/ 	.byte	0xff
	.zero		1


	//   ....[112]....
        /*07f4*/ 	.word	0x00007910
        /*07f8*/ 	.word	0x000000b5
        /*07fc*/ 	.word	0x00000080
        /*0800*/ 	.short	0x010a
        /*0802*/ 	.byte	0xff
	.zero		1


	//----- nvinfo : EIATTR_NUM_MBARRIERS
	.align		4
.L_47:
        /*0804*/ 	.byte	0x03, 0x38
        /*0806*/ 	.short	0x001d


	//----- nvinfo : EIATTR_EXIT_INSTR_OFFSETS
	.align		4
        /*0808*/ 	.byte	0x04, 0x1c
        /*080a*/ 	.short	(.L_49 - .L_48)


	//   ....[0]....
.L_48:
        /*080c*/ 	.word	0x000027d0


	//   ....[1]....
        /*0810*/ 	.word	0x00002cd0


	//   ....[2]....
        /*0814*/ 	.word	0x00002d30


	//   ....[3]....
        /*0818*/ 	.word	0x00003f60


	//   ....[4]....
        /*081c*/ 	.word	0x00004a90


	//   ....[5]....
        /*0820*/ 	.word	0x00004ad0


	//   ....[6]....
        /*0824*/ 	.word	0x00006f90


	//----- nvinfo : EIATTR_MAX_THREADS
	.align		4
.L_49:
        /*0828*/ 	.byte	0x04, 0x05
        /*082a*/ 	.short	(.L_51 - .L_50)
.L_50:
        /*082c*/ 	.word	0x00000100
        /*0830*/ 	.word	0x00000001
        /*0834*/ 	.word	0x00000001


	//----- nvinfo : EIATTR_CRS_STACK_SIZE
	.align		4
.L_51:
        /*0838*/ 	.byte	0x04, 0x1e
        /*083a*/ 	.short	(.L_53 - .L_52)
.L_52:
        /*083c*/ 	.word	0x00000000


	//----- nvinfo : EIATTR_CBANK_PARAM_SIZE
	.align		4
.L_53:
        /*0840*/ 	.byte	0x03, 0x19
        /*0842*/ 	.short	0x0800


	//----- nvinfo : EIATTR_PARAM_CBANK
	.align		4
        /*0844*/ 	.byte	0x04, 0x0a
        /*0846*/ 	.short	(.L_55 - .L_54)
	.align		4
.L_54:
        /*0848*/ 	.word	index@(.nv.constant0._ZN7cutlass13device_kernelINS_4gemm6kernel13GemmUniversalIN4cute5tupleIJiiiiEEENS1_10collective13CollectiveMmaINS1_35MainloopSm100TmaUmmaWarpSpecializedILi4ELi2ELi4ENS5_IJNS4_1CILi2EEENSA_ILi1EEESC_EEEEENS5_IJNSA_ILi256EEENSA_ILi64EEENSA_ILi32EEEEEENS_12float_e4m3_tENS5_IJlSC_lEEESJ_SK_NS4_8TiledMMAINS4_8MMA_AtomIJNS4_10MMA_TraitsINS4_25SM100_MMA_F8F6F4_2x1SM_SSEJSJ_SJ_fSF_SG_NS4_17integral_constantINS4_4UMMA5MajorELSR_0EEESS_NSP_INSQ_7ScaleInELST_0EEESU_EEEEEENS4_6LayoutINS5_IJSC_SC_SC_EEENS5_IJNSA_ILi0EEESZ_SZ_EEEEENS5_IJNS4_10UnderscoreES12_S12_EEEEENS4_18SM100_TMA_2SM_LOADENS4_14ComposedLayoutINS4_7SwizzleILi1ELi4ELi3EEENS4_18smem_ptr_flag_bitsILi8EEENSX_INS5_IJNSA_ILi8EEESH_EEENS5_IJSH_SC_EEEEEEEvNS4_8identityES15_S1F_vS1G_EENS_8epilogue10collective18CollectiveEpilogueINS1I_23Sm100TmaWarpSpecializedILi1ELi1ELi64ELb0ELb0EEEJNS5_IJNSA_ILi128EEESG_SH_EEENS5_IJNSX_IS1N_SC_EENSX_ISG_SC_EEEEESJ_SK_SJ_SK_NS1I_6fusion15FusionCallbacksIS1M_NS1S_17LinearCombinationISJ_fSJ_fLNS_15FloatRoundStyleE2EEES1O_S1R_JEEENS4_5SM1004TMEM4LOAD26SM100_TMEM_LOAD_32dp32b64xENS4_13SM90_TMA_LOADENS16_INS17_ILi2ELi4ELi3EEES1A_NSX_INS5_IJS1B_SG_EEENS5_IJSG_SC_EEEEEEENS4_39AutoVectorizingCopyWithAssumedAlignmentILi128EEENS4_14SM90_TMA_STOREES27_S29_S29_EEEvvEEEEvNT_6ParamsE)
        /*084c*/ 	.short	0x0380
        /*084e*/ 	.short	0x0800


	//----- nvinfo : EIATTR_SW_WAR
	.align		4
.L_55:
        /*0850*/ 	.byte	0x04, 0x36
        /*0852*/ 	.short	(.L_57 - .L_56)
.L_56:
        /*0854*/ 	.word	0x00000008
.L_57:


//--------------------- .nv.callgraph             --------------------------
	.section	.nv.callgraph,"",@"SHT_CUDA_CALLGRAPH"
	.align	4
	.sectionentsize	8
	.align		4
        /*0000*/ 	.word	0x00000000
	.align		4
        /*0004*/ 	.word	0xffffffff
	.align		4
        /*0008*/ 	.word	index@(_ZN7cutlass13device_kernelINS_4gemm6kernel13GemmUniversalIN4cute5tupleIJiiiiEEENS1_10collective13CollectiveMmaINS1_35MainloopSm100TmaUmmaWarpSpecializedILi4ELi2ELi4ENS5_IJNS4_1CILi2EEENSA_ILi1EEESC_EEEEENS5_IJNSA_ILi256EEENSA_ILi64EEENSA_ILi32EEEEEENS_12float_e4m3_tENS5_IJlSC_lEEESJ_SK_NS4_8TiledMMAINS4_8MMA_AtomIJNS4_10MMA_TraitsINS4_25SM100_MMA_F8F6F4_2x1SM_SSEJSJ_SJ_fSF_SG_NS4_17integral_constantINS4_4UMMA5MajorELSR_0EEESS_NSP_INSQ_7ScaleInELST_0EEESU_EEEEEENS4_6LayoutINS5_IJSC_SC_SC_EEENS5_IJNSA_ILi0EEESZ_SZ_EEEEENS5_IJNS4_10UnderscoreES12_S12_EEEEENS4_18SM100_TMA_2SM_LOADENS4_14ComposedLayoutINS4_7SwizzleILi1ELi4ELi3EEENS4_18smem_ptr_flag_bitsILi8EEENSX_INS5_IJNSA_ILi8EEESH_EEENS5_IJSH_SC_EEEEEEEvNS4_8identityES15_S1F_vS1G_EENS_8epilogue10collective18CollectiveEpilogueINS1I_23Sm100TmaWarpSpecializedILi1ELi1ELi64ELb0ELb0EEEJNS5_IJNSA_ILi128EEESG_SH_EEENS5_IJNSX_IS1N_SC_EENSX_ISG_SC_EEEEESJ_SK_SJ_SK_NS1I_6fusion15FusionCallbacksIS1M_NS1S_17LinearCombinationISJ_fSJ_fLNS_15FloatRoundStyleE2EEES1O_S1R_JEEENS4_5SM1004TMEM4LOAD26SM100_TMEM_LOAD_32dp32b64xENS4_13SM90_TMA_LOADENS16_INS17_ILi2ELi4ELi3EEES1A_NSX_INS5_IJS1B_SG_EEENS5_IJSG_SC_EEEEEEENS4_39AutoVectorizingCopyWithAssumedAlignmentILi128EEENS4_14SM90_TMA_STOREES27_S29_S29_EEEvvEEEEvNT_6ParamsE)
	.align		4
        /*000c*/ 	.word	index@(__assertfail)
	.align		4
        /*0010*/ 	.word	0x00000000
	.align		4
        /*0014*/ 	.word	0xfffffffe
	.align		4
        /*0018*/ 	.word	0x00000000
	.align		4
        /*001c*/ 	.word	0xfffffffd
	.align		4
        /*0020*/ 	.word	0x00000000
	.align		4
        /*0024*/ 	.word	0xfffffffc


//--------------------- .nv.constant4             --------------------------
	.section	.nv.constant4,"a",@progbits
	.align	8
	.align		8
.nv.constant4:
        /*0000*/ 	.dword	__assertfail
	.align		8
        /*0008*/ 	.dword	__unnamed_1
	.align		8
        /*0010*/ 	.dword	__unnamed_2
	.align		8
        /*0018*/ 	.dword	_ZN39_INTERNAL_5391663d_4_k_cu_36bf312d_83384cuda3std3__45__cpo5beginE
	.align		8
        /*0020*/ 	.dword	_ZN39_INTERNAL_5391663d_4_k_cu_36bf312d_83384cuda3std3__45__cpo3endE
	.align		8
        /*0028*/ 	.dword	_ZN39_INTERNAL_5391663d_4_k_cu_36bf312d_83384cuda3std3__45__cpo6cbeginE
	.align		8
        /*0030*/ 	.dword	_ZN39_INTERNAL_5391663d_4_k_cu_36bf312d_83384cuda3std3__45__cpo4cendE
	.align		8
        /*0038*/ 	.dword	_ZN39_INTERNAL_5391663d_4_k_cu_36bf312d_83384cuda3std3__441_GLOBAL__N__5391663d_4_k_cu_36bf312d_83386ignoreE
	.align		8
        /*0040*/ 	.dword	_ZN39_INTERNAL_5391663d_4_k_cu_36bf312d_83384cuda3std3__419piecewise_constructE
	.align		8
        /*0048*/ 	.dword	_ZN39_INTERNAL_5391663d_4_k_cu_36bf312d_83384cuda3std3__48in_placeE
	.align		8
        /*0050*/ 	.dword	_ZN39_INTERNAL_5391663d_4_k_cu_36bf312d_83384cuda3std6ranges3__45__cpo4swapE
	.align		8
        /*0058*/ 	.dword	_ZN39_INTERNAL_5391663d_4_k_cu_36bf312d_83384cuda3std6ranges3__45__cpo9iter_moveE
	.align		8
        /*0060*/ 	.dword	_ZN39_INTERNAL_5391663d_4_k_cu_36bf312d_83384cute7productE
	.align		8
        /*0068*/ 	.dword	_ZN39_INTERNAL_5391663d_4_k_cu_36bf312d_83384cute1_E
	.align		8
        /*0070*/ 	.dword	$str$25
	.align		8
        /*0078*/ 	.dword	$str$26
	.align		8
        /*0080*/ 	.dword	$str$27
	.align		8
        /*0088*/ 	.dword	$str$28


//--------------------- .text._ZN7cutlass13device_kernelINS_4gemm6kernel13GemmUniversalIN4cute5tupleIJiiiiEEENS1_10collective13CollectiveMmaINS1_35MainloopSm100TmaUmmaWarpSpecializedILi4ELi2ELi4ENS5_IJNS4_1CILi2EEENSA_ILi1EEESC_EEEEENS5_IJNSA_ILi256EEENSA_ILi64EEENSA_ILi32EEEEEENS_12float_e4m3_tENS5_IJlSC_lEEESJ_SK_NS4_8TiledMMAINS4_8MMA_AtomIJNS4_10MMA_TraitsINS4_25SM100_MMA_F8F6F4_2x1SM_SSEJSJ_SJ_fSF_SG_NS4_17integral_constantINS4_4UMMA5MajorELSR_0EEESS_NSP_INSQ_7ScaleInELST_0EEESU_EEEEEENS4_6LayoutINS5_IJSC_SC_SC_EEENS5_IJNSA_ILi0EEESZ_SZ_EEEEENS5_IJNS4_10UnderscoreES12_S12_EEEEENS4_18SM100_TMA_2SM_LOADENS4_14ComposedLayoutINS4_7SwizzleILi1ELi4ELi3EEENS4_18smem_ptr_flag_bitsILi8EEENSX_INS5_IJNSA_ILi8EEESH_EEENS5_IJSH_SC_EEEEEEEvNS4_8identityES15_S1F_vS1G_EENS_8epilogue10collective18CollectiveEpilogueINS1I_23Sm100TmaWarpSpecializedILi1ELi1ELi64ELb0ELb0EEEJNS5_IJNSA_ILi128EEESG_SH_EEENS5_IJNSX_IS1N_SC_EENSX_ISG_SC_EEEEESJ_SK_SJ_SK_NS1I_6fusion15FusionCallbacksIS1M_NS1S_17LinearCombinationISJ_fSJ_fLNS_15FloatRoundStyleE2EEES1O_S1R_JEEENS4_5SM1004TMEM4LOAD26SM100_TMEM_LOAD_32dp32b64xENS4_13SM90_TMA_LOADENS16_INS17_ILi2ELi4ELi3EEES1A_NSX_INS5_IJS1B_SG_EEENS5_IJSG_SC_EEEEEEENS4_39AutoVectorizingCopyWithAssumedAlignmentILi128EEENS4_14SM90_TMA_STOREES27_S29_S29_EEEvvEEEEvNT_6ParamsE --------------------------
	.section	.text._ZN7cutlass13device_kernelINS_4gemm6kernel13GemmUniversalIN4cute5tupleIJiiiiEEENS1_10collective13CollectiveMmaINS1_35MainloopSm100TmaUmmaWarpSpecializedILi4ELi2ELi4ENS5_IJNS4_1CILi2EEENSA_ILi1EEESC_EEEEENS5_IJNSA_ILi256EEENSA_ILi64EEENSA_ILi32EEEEEENS_12float_e4m3_tENS5_IJlSC_lEEESJ_SK_NS4_8TiledMMAINS4_8MMA_AtomIJNS4_10MMA_TraitsINS4_25SM100_MMA_F8F6F4_2x1SM_SSEJSJ_SJ_fSF_SG_NS4_17integral_constantINS4_4UMMA5MajorELSR_0EEESS_NSP_INSQ_7ScaleInELST_0EEESU_EEEEEENS4_6LayoutINS5_IJSC_SC_SC_EEENS5_IJNSA_ILi0EEESZ_SZ_EEEEENS5_IJNS4_10UnderscoreES12_S12_EEEEENS4_18SM100_TMA_2SM_LOADENS4_14ComposedLayoutINS4_7SwizzleILi1ELi4ELi3EEENS4_18smem_ptr_flag_bitsILi8EEENSX_INS5_IJNSA_ILi8EEESH_EEENS5_IJSH_SC_EEEEEEEvNS4_8identityES15_S1F_vS1G_EENS_8epilogue10collective18CollectiveEpilogueINS1I_23Sm100TmaWarpSpecializedILi1ELi1ELi64ELb0ELb0EEEJNS5_IJNSA_ILi128EEESG_SH_EEENS5_IJNSX_IS1N_SC_EENSX_ISG_SC_EEEEESJ_SK_SJ_SK_NS1I_6fusion15FusionCallbacksIS1M_NS1S_17LinearCombinationISJ_fSJ_fLNS_15FloatRoundStyleE2EEES1O_S1R_JEEENS4_5SM1004TMEM4LOAD26SM100_TMEM_LOAD_32dp32b64xENS4_13SM90_TMA_LOADENS16_INS17_ILi2ELi4ELi3EEES1A_NSX_INS5_IJS1B_SG_EEENS5_IJSG_SC_EEEEEEENS4_39AutoVectorizingCopyWithAssumedAlignmentILi128EEENS4_14SM90_TMA_STOREES27_S29_S29_EEEvvEEEEvNT_6ParamsE,"ax",@progbits
	.align	128
.text._ZN7cutlass13device_kernelINS_4gemm6kernel13GemmUniversalIN4cute5tupleIJiiiiEEENS1_10collective13CollectiveMmaINS1_35MainloopSm100TmaUmmaWarpSpecializedILi4ELi2ELi4ENS5_IJNS4_1CILi2EEENSA_ILi1EEESC_EEEEENS5_IJNSA_ILi256EEENSA_ILi64EEENSA_ILi32EEEEEENS_12float_e4m3_tENS5_IJlSC_lEEESJ_SK_NS4_8TiledMMAINS4_8MMA_AtomIJNS4_10MMA_TraitsINS4_25SM100_MMA_F8F6F4_2x1SM_SSEJSJ_SJ_fSF_SG_NS4_17integral_constantINS4_4UMMA5MajorELSR_0EEESS_NSP_INSQ_7ScaleInELST_0EEESU_EEEEEENS4_6LayoutINS5_IJSC_SC_SC_EEENS5_IJNSA_ILi0EEESZ_SZ_EEEEENS5_IJNS4_10UnderscoreES12_S12_EEEEENS4_18SM100_TMA_2SM_LOADENS4_14ComposedLayoutINS4_7SwizzleILi1ELi4ELi3EEENS4_18smem_ptr_flag_bitsILi8EEENSX_INS5_IJNSA_ILi8EEESH_EEENS5_IJSH_SC_EEEEEEEvNS4_8identityES15_S1F_vS1G_EENS_8epilogue10collective18CollectiveEpilogueINS1I_23Sm100TmaWarpSpecializedILi1ELi1ELi64ELb0ELb0EEEJNS5_IJNSA_ILi128EEESG_SH_EEENS5_IJNSX_IS1N_SC_EENSX_ISG_SC_EEEEESJ_SK_SJ_SK_NS1I_6fusion15FusionCallbacksIS1M_NS1S_17LinearCombinationISJ_fSJ_fLNS_15FloatRoundStyleE2EEES1O_S1R_JEEENS4_5SM1004TMEM4LOAD26SM100_TMEM_LOAD_32dp32b64xENS4_13SM90_TMA_LOADENS16_INS17_ILi2ELi4ELi3EEES1A_NSX_INS5_IJS1B_SG_EEENS5_IJSG_SC_EEEEEEENS4_39AutoVectorizingCopyWithAssumedAlignmentILi128EEENS4_14SM90_TMA_STOREES27_S29_S29_EEEvvEEEEvNT_6ParamsE:
        .type           _ZN7cutlass13device_kernelINS_4gemm6kernel13GemmUniversalIN4cute5tupleIJiiiiEEENS1_10collective13CollectiveMmaINS1_35MainloopSm100TmaUmmaWarpSpecializedILi4ELi2ELi4ENS5_IJNS4_1CILi2EEENSA_ILi1EEESC_EEEEENS5_IJNSA_ILi256EEENSA_ILi64EEENSA_ILi32EEEEEENS_12float_e4m3_tENS5_IJlSC_lEEESJ_SK_NS4_8TiledMMAINS4_8MMA_AtomIJNS4_10MMA_TraitsINS4_25SM100_MMA_F8F6F4_2x1SM_SSEJSJ_SJ_fSF_SG_NS4_17integral_constantINS4_4UMMA5MajorELSR_0EEESS_NSP_INSQ_7ScaleInELST_0EEESU_EEEEEENS4_6LayoutINS5_IJSC_SC_SC_EEENS5_IJNSA_ILi0EEESZ_SZ_EEEEENS5_IJNS4_10UnderscoreES12_S12_EEEEENS4_18SM100_TMA_2SM_LOADENS4_14ComposedLayoutINS4_7SwizzleILi1ELi4ELi3EEENS4_18smem_ptr_flag_bitsILi8EEENSX_INS5_IJNSA_ILi8EEESH_EEENS5_IJSH_SC_EEEEEEEvNS4_8identityES15_S1F_vS1G_EENS_8epilogue10collective18CollectiveEpilogueINS1I_23Sm100TmaWarpSpecializedILi1ELi1ELi64ELb0ELb0EEEJNS5_IJNSA_ILi128EEESG_SH_EEENS5_IJNSX_IS1N_SC_EENSX_ISG_SC_EEEEESJ_SK_SJ_SK_NS1I_6fusion15FusionCallbacksIS1M_NS1S_17LinearCombinationISJ_fSJ_fLNS_15FloatRoundStyleE2EEES1O_S1R_JEEENS4_5SM1004TMEM4LOAD26SM100_TMEM_LOAD_32dp32b64xENS4_13SM90_TMA_LOADENS16_INS17_ILi2ELi4ELi3EEES1A_NSX_INS5_IJS1B_SG_EEENS5_IJSG_SC_EEEEEEENS4_39AutoVectorizingCopyWithAssumedAlignmentILi128EEENS4_14SM90_TMA_STOREES27_S29_S29_EEEvvEEEEvNT_6ParamsE,@function
        .size           _ZN7cutlass13device_kernelINS_4gemm6kernel13GemmUniversalIN4cute5tupleIJiiiiEEENS1_10collective13CollectiveMmaINS1_35MainloopSm100TmaUmmaWarpSpecializedILi4ELi2ELi4ENS5_IJNS4_1CILi2EEENSA_ILi1EEESC_EEEEENS5_IJNSA_ILi256EEENSA_ILi64EEENSA_ILi32EEEEEENS_12float_e4m3_tENS5_IJlSC_lEEESJ_SK_NS4_8TiledMMAINS4_8MMA_AtomIJNS4_10MMA_TraitsINS4_25SM100_MMA_F8F6F4_2x1SM_SSEJSJ_SJ_fSF_SG_NS4_17integral_constantINS4_4UMMA5MajorELSR_0EEESS_NSP_INSQ_7ScaleInELST_0EEESU_EEEEEENS4_6LayoutINS5_IJSC_SC_SC_EEENS5_IJNSA_ILi0EEESZ_SZ_EEEEENS5_IJNS4_10UnderscoreES12_S12_EEEEENS4_18SM100_TMA_2SM_LOADENS4_14ComposedLayoutINS4_7SwizzleILi1ELi4ELi3EEENS4_18smem_ptr_flag_bitsILi8EEENSX_INS5_IJNSA_ILi8EEESH_EEENS5_IJSH_SC_EEEEEEEvNS4_8identityES15_S1F_vS1G_EENS_8epilogue10collective18CollectiveEpilogueINS1I_23Sm100TmaWarpSpecializedILi1ELi1ELi64ELb0ELb0EEEJNS5_IJNSA_ILi128EEESG_SH_EEENS5_IJNSX_IS1N_SC_EENSX_ISG_SC_EEEEESJ_SK_SJ_SK_NS1I_6fusion15FusionCallbacksIS1M_NS1S_17LinearCombinationISJ_fSJ_fLNS_15FloatRoundStyleE2EEES1O_S1R_JEEENS4_5SM1004TMEM4LOAD26SM100_TMEM_LOAD_32dp32b64xENS4_13SM90_TMA_LOADENS16_INS17_ILi2ELi4ELi3EEES1A_NSX_INS5_IJS1B_SG_EEENS5_IJSG_SC_EEEEEEENS4_39AutoVectorizingCopyWithAssumedAlignmentILi128EEENS4_14SM90_TMA_STOREES27_S29_S29_EEEvvEEEEvNT_6ParamsE,(.L_x_149 - _ZN7cutlass13device_kernelINS_4gemm6kernel13GemmUniversalIN4cute5tupleIJiiiiEEENS1_10collective13CollectiveMmaINS1_35MainloopSm100TmaUmmaWarpSpecializedILi4ELi2ELi4ENS5_IJNS4_1CILi2EEENSA_ILi1EEESC_EEEEENS5_IJNSA_ILi256EEENSA_ILi64EEENSA_ILi32EEEEEENS_12float_e4m3_tENS5_IJlSC_lEEESJ_SK_NS4_8TiledMMAINS4_8MMA_AtomIJNS4_10MMA_TraitsINS4_25SM100_MMA_F8F6F4_2x1SM_SSEJSJ_SJ_fSF_SG_NS4_17integral_constantINS4_4UMMA5MajorELSR_0EEESS_NSP_INSQ_7ScaleInELST_0EEESU_EEEEEENS4_6LayoutINS5_IJSC_SC_SC_EEENS5_IJNSA_ILi0EEESZ_SZ_EEEEENS5_IJNS4_10UnderscoreES12_S12_EEEEENS4_18SM100_TMA_2SM_LOADENS4_14ComposedLayoutINS4_7SwizzleILi1ELi4ELi3EEENS4_18smem_ptr_flag_bitsILi8EEENSX_INS5_IJNSA_ILi8EEESH_EEENS5_IJSH_SC_EEEEEEEvNS4_8identityES15_S1F_vS1G_EENS_8epilogue10collective18CollectiveEpilogueINS1I_23Sm100TmaWarpSpecializedILi1ELi1ELi64ELb0ELb0EEEJNS5_IJNSA_ILi128EEESG_SH_EEENS5_IJNSX_IS1N_SC_EENSX_ISG_SC_EEEEESJ_SK_SJ_SK_NS1I_6fusion15FusionCallbacksIS1M_NS1S_17LinearCombinationISJ_fSJ_fLNS_15FloatRoundStyleE2EEES1O_S1R_JEEENS4_5SM1004TMEM4LOAD26SM100_TMEM_LOAD_32dp32b64xENS4_13SM90_TMA_LOADENS16_INS17_ILi2ELi4ELi3EEES1A_NSX_INS5_IJS1B_SG_EEENS5_IJSG_SC_EEEEEEENS4_39AutoVectorizingCopyWithAssumedAlignmentILi128EEENS4_14SM90_TMA_STOREES27_S29_S29_EEEvvEEEEvNT_6ParamsE)
        .other          _ZN7cutlass13device_kernelINS_4gemm6kernel13GemmUniversalIN4cute5tupleIJiiiiEEENS1_10collective13CollectiveMmaINS1_35MainloopSm100TmaUmmaWarpSpecializedILi4ELi2ELi4ENS5_IJNS4_1CILi2EEENSA_ILi1EEESC_EEEEENS5_IJNSA_ILi256EEENSA_ILi64EEENSA_ILi32EEEEEENS_12float_e4m3_tENS5_IJlSC_lEEESJ_SK_NS4_8TiledMMAINS4_8MMA_AtomIJNS4_10MMA_TraitsINS4_25SM100_MMA_F8F6F4_2x1SM_SSEJSJ_SJ_fSF_SG_NS4_17integral_constantINS4_4UMMA5MajorELSR_0EEESS_NSP_INSQ_7ScaleInELST_0EEESU_EEEEEENS4_6LayoutINS5_IJSC_SC_SC_EEENS5_IJNSA_ILi0EEESZ_SZ_EEEEENS5_IJNS4_10UnderscoreES12_S12_EEEEENS4_18SM100_TMA_2SM_LOADENS4_14ComposedLayoutINS4_7SwizzleILi1ELi4ELi3EEENS4_18smem_ptr_flag_bitsILi8EEENSX_INS5_IJNSA_ILi8EEESH_EEENS5_IJSH_SC_EEEEEEEvNS4_8identityES15_S1F_vS1G_EENS_8epilogue10collective18CollectiveEpilogueINS1I_23Sm100TmaWarpSpecializedILi1ELi1ELi64ELb0ELb0EEEJNS5_IJNSA_ILi128EEESG_SH_EEENS5_IJNSX_IS1N_SC_EENSX_ISG_SC_EEEEESJ_SK_SJ_SK_NS1I_6fusion15FusionCallbacksIS1M_NS1S_17LinearCombinationISJ_fSJ_fLNS_15FloatRoundStyleE2EEES1O_S1R_JEEENS4_5SM1004TMEM4LOAD26SM100_TMEM_LOAD_32dp32b64xENS4_13SM90_TMA_LOADENS16_INS17_ILi2ELi4ELi3EEES1A_NSX_INS5_IJS1B_SG_EEENS5_IJSG_SC_EEEEEEENS4_39AutoVectorizingCopyWithAssumedAlignmentILi128EEENS4_14SM90_TMA_STOREES27_S29_S29_EEEvvEEEEvNT_6ParamsE,@"STO_CUDA_ENTRY STV_DEFAULT"
_ZN7cutlass13device_kernelINS_4gemm6kernel13GemmUniversalIN4cute5tupleIJiiiiEEENS1_10collective13CollectiveMmaINS1_35MainloopSm100TmaUmmaWarpSpecializedILi4ELi2ELi4ENS5_IJNS4_1CILi2EEENSA_ILi1EEESC_EEEEENS5_IJNSA_ILi256EEENSA_ILi64EEENSA_ILi32EEEEEENS_12float_e4m3_tENS5_IJlSC_lEEESJ_SK_NS4_8TiledMMAINS4_8MMA_AtomIJNS4_10MMA_TraitsINS4_25SM100_MMA_F8F6F4_2x1SM_SSEJSJ_SJ_fSF_SG_NS4_17integral_constantINS4_4UMMA5MajorELSR_0EEESS_NSP_INSQ_7ScaleInELST_0EEESU_EEEEEENS4_6LayoutINS5_IJSC_SC_SC_EEENS5_IJNSA_ILi0EEESZ_SZ_EEEEENS5_IJNS4_10UnderscoreES12_S12_EEEEENS4_18SM100_TMA_2SM_LOADENS4_14ComposedLayoutINS4_7SwizzleILi1ELi4ELi3EEENS4_18smem_ptr_flag_bitsILi8EEENSX_INS5_IJNSA_ILi8EEESH_EEENS5_IJSH_SC_EEEEEEEvNS4_8identityES15_S1F_vS1G_EENS_8epilogue10collective18CollectiveEpilogueINS1I_23Sm100TmaWarpSpecializedILi1ELi1ELi64ELb0ELb0EEEJNS5_IJNSA_ILi128EEESG_SH_EEENS5_IJNSX_IS1N_SC_EENSX_ISG_SC_EEEEESJ_SK_SJ_SK_NS1I_6fusion15FusionCallbacksIS1M_NS1S_17LinearCombinationISJ_fSJ_fLNS_15FloatRoundStyleE2EEES1O_S1R_JEEENS4_5SM1004TMEM4LOAD26SM100_TMEM_LOAD_32dp32b64xENS4_13SM90_TMA_LOADENS16_INS17_ILi2ELi4ELi3EEES1A_NSX_INS5_IJS1B_SG_EEENS5_IJSG_SC_EEEEEEENS4_39AutoVectorizingCopyWithAssumedAlignmentILi128EEENS4_14SM90_TMA_STOREES27_S29_S29_EEEvvEEEEvNT_6ParamsE:
[----:B------:R-:W1:Y:S01]  /*0000*/  LDC R1, c[0x0][0x37c] ;  /* 0x0000df00ff017b82 */ /* 0x000e620000000800 */
[----:B------:R-:W2:Y:S01]  /*0010*/  S2R R166, SR_TID.X ;  /* 0x0000000000a67919 */ /* 0x000ea20000002100 */
[----:B------:R-:W3:Y:S06]  /*0020*/  LDCU.64 UR6, c[0x0][0x890] ;  /* 0x00011200ff0677ac */ /* 0x000eec0008000a00 */
[----:B------:R-:W4:Y:S01]  /*0030*/  S2UR UR37, SR_CgaCtaId ;  /* 0x00000000002579c3 */ /* 0x000f220000008800 */
[----:B------:R-:W-:Y:S02]  /*0040*/  PRMT R165, RZ, 0x7610, R165 ;  /* 0x00007610ffa57816 */ /* 0x000fe400000000a5 */
[----:B------:R-:W-:Y:S01]  /*0050*/  ELECT P1, URZ, PT ;  /* 0x0000000000ff782f */ /* 0x000fe20003820000 */
[----:B------:R-:W1:Y:S01]  /*0060*/  LDCU.64 UR40, c[0x0][0x358] ;  /* 0x00006b00ff2877ac */ /* 0x000e620008000a00 */
[----:B---3--:R-:W-:-:S04]  /*0070*/  UISETP.NE.U32.AND UP0, UPT, UR6, URZ, UPT ;  /* 0x000000ff0600728c */ /* 0x008fc8000bf05070 */
[----:B------:R-:W-:Y:S02]  /*0080*/  UISETP.NE.AND.EX UP0, UPT, UR7, URZ, UPT, UP0 ;  /* 0x000000ff0700728c */ /* 0x000fe4000bf05300 */
[----:B----4-:R-:W-:Y:S02]  /*0090*/  ULOP3.LUT UR5, UR37, 0x1, URZ, 0xc0, !UPT ;  /* 0x0000000125057892 */ /* 0x010fe4000f8ec0ff */
[----:B------:R-:W-:Y:S01]  /*00a0*/  ULOP3.LUT UR4, UR37, 0x1, URZ, 0x3c, !UPT ;  /* 0x0000000125047892 */ /* 0x000fe2000f8e3cff */
[----:B--2---:R-:W-:-:S05]  /*00b0*/  SHF.R.U32.HI R169, RZ, 0x5, R166 ;  /* 0x00000005ffa97819 */ /* 0x004fca00000116a6 */
[----:B------:R-:W2:Y:S02]  /*00c0*/  SHFL.IDX PT, R0, R169, RZ, 0x1f ;  /* 0x00001fffa9007589 */ /* 0x000ea400000e0000 */
[----:B--2---:R-:W-:Y:S01]  /*00d0*/  R2UR UR10, R0 ;  /* 0x00000000000a72ca */ /* 0x004fe200000e0000 */
[----:B-1----:R-:W-:-:S14]  /*00e0*/  BRA.U UP0, `(.L_x_0) ;  /* 0x00000001002c7547 */ /* 0x002fdc000b800000 */
[----:B------:R-:W1:Y:S02]  /*00f0*/  LDCU.64 UR8, c[0x0][0x888] ;  /* 0x00011100ff0877ac */ /* 0x000e640008000a00 */
[----:B-1----:R-:W-:-:S04]  /*0100*/  UISETP.NE.U32.AND UP0, UPT, UR8, URZ, UPT ;  /* 0x000000ff0800728c */ /* 0x002fc8000bf05070 */
[----:B------:R-:W-:-:S09]  /*0110*/  UISETP.NE.AND.EX UP0, UPT, UR9, URZ, UPT, UP0 ;  /* 0x000000ff0900728c */ /* 0x000fd2000bf05300 */
[----:B------:R-:W-:Y:S05]  /*0120*/  BRA.U !UP0, `(.L_x_1) ;  /* 0x0000000108107547 */ /* 0x000fea000b800000 */
[----:B------:R-:W1:Y:S02]  /*0130*/  LDC.64 R2, c[0x0][0x888] ;  /* 0x00022200ff027b82 */ /* 0x000e640000000a00 */
[----:B-1----:R1:W5:Y:S01]  /*0140*/  LDG.E R81, desc[UR40][R2.64] ;  /* 0x0000002802517981 */ /* 0x002362000c1e1900 */
[----:B------:R-:W-:Y:S01]  /*0150*/  HFMA2 R165, -RZ, RZ, 0, 5.9604644775390625e-08 ;  /* 0x00000001ffa57431 */ /* 0x000fe200000001ff */
[----:B------:R-:W-:Y:S05]  /*0160*/  BRA `(.L_x_0) ;  /* 0x00000000000c7947 */ /* 0x000fea0003800000 */
.L_x_1:
[----:B------:R-:W1:Y:S01]  /*0170*/  LDCU UR8, c[0x0][0x880] ;  /* 0x00011000ff0877ac */ /* 0x000e620008000800 */
[----:B------:R-:W-:Y:S01]  /*0180*/  HFMA2 R165, -RZ, RZ, 0, 5.9604644775390625e-08 ;  /* 0x00000001ffa57431 */ /* 0x000fe200000001ff */
[----:B-1----:R-:W-:-:S07]  /*0190*/  MOV R81, UR8 ;  /* 0x0000000800517c02 */ /* 0x002fce0008000f00 */
.L_x_0:
[----:B------:R-:W2:Y:S02]  /*01a0*/  LDCU.64 UR8, c[0x0][0x8b0] ;  /* 0x00011600ff0877ac */ /* 0x000ea40008000a00 */
[----:B--2---:R-:W-:-:S04]  /*01b0*/  UISETP.NE.U32.AND UP0, UPT, UR8, URZ, UPT ;  /* 0x000000ff0800728c */ /* 0x004fc8000bf05070 */
[----:B------:R-:W-:-:S09]  /*01c0*/  UISETP.NE.AND.EX UP0, UPT, UR9, URZ, UPT, UP0 ;  /* 0x000000ff0900728c */ /* 0x000fd2000bf05300 */
[----:B------:R-:W-:Y:S05]  /*01d0*/  BRA.U UP0, `(.L_x_2) ;  /* 0x0000000100247547 */ /* 0x000fea000b800000 */
[----:B------:R-:W2:Y:S02]  /*01e0*/  LDCU.64 UR8, c[0x0][0x8a8] ;  /* 0x00011500ff0877ac */ /* 0x000ea40008000a00 */
[----:B--2---:R-:W-:-:S04]  /*01f0*/  UISETP.NE.U32.AND UP0, UPT, UR8, URZ, UPT ;  /* 0x000000ff0800728c */ /* 0x004fc8000bf05070 */
[----:B------:R-:W-:-:S09]  /*0200*/  UISETP.NE.AND.EX UP0, UPT, UR9, URZ, UPT, UP0 ;  /* 0x000000ff0900728c */ /* 0x000fd2000bf05300 */
[----:B------:R-:W-:Y:S05]  /*0210*/  BRA.U !UP0, `(.L_x_3) ;  /* 0x00000001080c7547 */ /* 0x000fea000b800000 */
[----:B------:R-:W2:Y:S02]  /*0220*/  LDC.64 R78, c[0x0][0x8a8] ;  /* 0x00022a00ff4e7b82 */ /* 0x000ea40000000a00 */
[----:B--2---:R2:W5:Y:S01]  /*0230*/  LDG.E R78, desc[UR40][R78.64] ;  /* 0x000000284e4e7981 */ /* 0x004562000c1e1900 */
[----:B------:R-:W-:Y:S05]  /*0240*/  BRA `(.L_x_2) ;  /* 0x0000000000087947 */ /* 0x000fea0003800000 */
.L_x_3:
[----:B------:R-:W2:Y:S02]  /*0250*/  LDCU UR8, c[0x0][0x8a0] ;  /* 0x00011400ff0877ac */ /* 0x000ea40008000800 */
[----:B--2---:R-:W-:Y:S02]  /*0260*/  MOV R78, UR8 ;  /* 0x00000008004e7c02 */ /* 0x004fe40008000f00 */
.L_x_2:
[----:B------:R-:W-:Y:S01]  /*0270*/  IMAD.U32 R0, RZ, RZ, UR10 ;  /* 0x0000000aff007e24 */ /* 0x000fe2000f8e00ff */
[----:B------:R-:W-:Y:S04]  /*0280*/  BSSY.RECONVERGENT B0, `(.L_x_4) ;  /* 0x000000c000007945 */ /* 0x000fe80003800200 */
[C---:B------:R-:W-:Y:S02]  /*0290*/  ISETP.NE.OR P2, PT, R0.reuse, 0x1, !P1 ;  /* 0x000000010000780c */ /* 0x040fe40004f45670 */
[----:B------:R-:W-:-:S11]  /*02a0*/  ISETP.NE.OR P0, PT, R0, 0x3, !P1 ;  /* 0x000000030000780c */ /* 0x000fd60004f05670 */
[----:B------:R-:W-:Y:S05]  /*02b0*/  @P2 BRA `(.L_x_5) ;  /* 0x0000000000202947 */ /* 0x000fea0003800000 */
[----:B------:R-:W3:Y:S02]  /*02c0*/  LDCU.64 UR8, c[0x0][0x348] ;  /* 0x00006900ff0877ac */ /* 0x000ee40008000a00 */
[----:B---3--:R-:W-:Y:S02]  /*02d0*/  UIADD3 UR12, UP1, UPT, UR8, 0x80, URZ ;  /* 0x00000080080c7890 */ /* 0x008fe4000ff3e0ff */
[----:B------:R-:W-:Y:S02]  /*02e0*/  UIADD3 UR8, UP0, UPT, UR8, 0x180, URZ ;  /* 0x0000018008087890 */ /* 0x000fe4000ff1e0ff */
[----:B------:R-:W-:Y:S02]  /*02f0*/  UIADD3.X UR13, UPT, UPT, URZ, UR9, URZ, UP1, !UPT ;  /* 0x00000009ff0d7290 */ /* 0x000fe40008ffe4ff */
[----:B------:R-:W-:-:S07]  /*0300*/  UIADD3.X UR9, UPT, UPT, URZ, UR9, URZ, UP0, !UPT ;  /* 0x00000009ff097290 */ /* 0x000fce00087fe4ff */
[----:B------:R3:W-:Y:S02]  /*0310*/  UTMACCTL.PF [UR12] ;  /* 0x000000000c0079b9 */ /* 0x0007e40008040000 */
[----:B------:R3:W-:Y:S02]  /*0320*/  UTMACCTL.PF [UR8] ;  /* 0x00000000080079b9 */ /* 0x0007e40008040000 */
[----:B---3--:R-:W-:Y:S01]  /*0330*/  NOP ;  /* 0x0000000000007918 */ /* 0x008fe20000000000 */
.L_x_5:
[----:B------:R-:W-:Y:S05]  /*0340*/  BSYNC.RECONVERGENT B0 ;  /* 0x0000000000007941 */ /* 0x000fea0003800200 */
.L_x_4:
[----:B------:R-:W-:Y:S04]  /*0350*/  BSSY.RECONVERGENT B0, `(.L_x_6) ;  /* 0x000000a000007945 */ /* 0x000fe80003800200 */
        /* <DEDUP_REMOVED lines=9> */
.L_x_7:
[----:B------:R-:W-:Y:S05]  /*03f0*/  BSYNC.RECONVERGENT B0 ;  /* 0x0000000000007941 */ /* 0x000fea0003800200 */
.L_x_6:
[----:B------:R-:W3:Y:S01]  /*0400*/  LDCU.64 UR8, c[0x0][0x888] ;  /* 0x00011100ff0877ac */ /* 0x000ee20008000a00 */
[----:B------:R-:W-:Y:S02]  /*0410*/  UISETP.EQ.U32.AND UP1, UPT, UR6, URZ, UPT ;  /* 0x000000ff0600728c */ /* 0x000fe4000bf22070 */
[----:B------:R-:W-:Y:S02]  /*0420*/  UPLOP3.LUT UP5, UPT, UPT, UPT, UPT, 0x80, 0x8 ;  /* 0x000000000008789c */ /* 0x000fe40003faf070 */
[----:B---3--:R-:W-:-:S04]  /*0430*/  UISETP.NE.U32.AND UP0, UPT, UR8, URZ, UPT ;  /* 0x000000ff0800728c */ /* 0x008fc8000bf05070 */
[----:B------:R-:W-:-:S04]  /*0440*/  UISETP.NE.AND.EX UP0, UPT, UR9, URZ, UPT, UP0 ;  /* 0x000000ff0900728c */ /* 0x000fc8000bf05300 */
[----:B------:R-:W-:-:S04]  /*0450*/  UISETP.EQ.OR.EX UP2, UPT, UR7, URZ, !UP0, UP1 ;  /* 0x000000ff0700728c */ /* 0x000fc8000c742710 */
[----:B------:R-:W-:-:S05]  /*0460*/  UP2UR UR44, UPR, URZ, 0x4 ;  /* 0x00000004ff2c7883 */ /* 0x000fca0008000000 */
[----:B------:R-:W-:Y:S07]  /*0470*/  BRA.U !UP2, `(.L_x_8) ;  /* 0x000000010a207547 */ /* 0x000fee000b800000 */
[----:B------:R-:W-:Y:S01]  /*0480*/  UISETP.NE.U32.AND UP2, UPT, UR6, URZ, UPT ;  /* 0x000000ff0600728c */ /* 0x000fe2000bf45070 */
[----:B-----5:R-:W-:Y:S01]  /*0490*/  FSETP.NEU.AND P0, PT, R81, RZ, PT ;  /* 0x000000ff5100720b */ /* 0x020fe20003f0d000 */
[----:B------:R-:W-:Y:S02]  /*04a0*/  USEL UR6, URZ, 0xffffffff, UP0 ;  /* 0xffffffffff067887 */ /* 0x000fe40008000000 */
[----:B------:R-:W-:-:S10]  /*04b0*/  UISETP.NE.AND.EX UP2, UPT, UR7, URZ, UPT, UP2 ;  /* 0x000000ff0700728c */ /* 0x000fd4000bf45320 */
[----:B------:R-:W-:Y:S01]  /*04c0*/  VOTEU.ANY UP1, P0 ;  /* 0x0000000000ff7886 */ /* 0x000fe20000020100 */
[----:B------:R-:W-:-:S04]  /*04d0*/  @!UP2 USEL UR6, URZ, 0xffffffff, UP1 ;  /* 0xffffffffff06a887 */ /* 0x000fc80008800000 */
[----:B------:R-:W-:-:S04]  /*04e0*/  ULOP3.LUT UR6, UR6, 0x1, URZ, 0xc0, !UPT ;  /* 0x0000000106067892 */ /* 0x000fc8000f8ec0ff */
[----:B------:R-:W-:-:S11]  /*04f0*/  UISETP.NE.U32.AND UP5, UPT, UR6, 0x1, UPT ;  /* 0x000000010600788c */ /* 0x000fd6000bfa5070 */
.L_x_8:
[----:B------:R-:W3:Y:S01]  /*0500*/  SHFL.IDX PT, R0, R169, RZ, 0x1f ;  /* 0x00001fffa9007589 */ /* 0x000ee200000e0000 */
[----:B------:R-:W-:-:S04]  /*0510*/  UISETP.NE.AND UP1, UPT, UR10, 0x2, UPT ;  /* 0x000000020a00788c */ /* 0x000fc8000bf25270 */
[----:B------:R-:W-:Y:S02]  /*0520*/  UISETP.EQ.AND UP2, UPT, UR5, URZ, !UP1 ;  /* 0x000000ff0500728c */ /* 0x000fe4000cf42270 */
[----:B------:R-:W-:-:S04]  /*0530*/  USEL UR7, URZ, 0x1, UP1 ;  /* 0x00000001ff077887 */ /* 0x000fc80008800000 */
[----:B------:R-:W-:Y:S02]  /*0540*/  PLOP3.LUT P5, PT, P1, PT, UP2, 0x80, 0x8 ;  /* 0x000000000008781c */ /* 0x000fe40000faf028 */
[----:B---3--:R-:W-:-:S13]  /*0550*/  ISETP.NE.AND P0, PT, R0, RZ, PT ;  /* 0x000000ff0000720c */ /* 0x008fda0003f05270 */
[----:B------:R-:W-:Y:S05]  /*0560*/  @P0 BRA `(.L_x_9) ;  /* 0x0000000000440947 */ /* 0x000fea0003800000 */
[----:B------:R-:W-:Y:S01]  /*0570*/  UMOV UR8, 0x400 ;  /* 0x0000040000087882 */ /* 0x000fe20000000000 */
[----:B------:R-:W-:Y:S01]  /*0580*/  UMOV UR6, 0x1 ;  /* 0x0000000100067882 */ /* 0x000fe20000000000 */
[----:B------:R-:W-:Y:S02]  /*0590*/  ULEA UR8, UR37, UR8, 0x18 ;  /* 0x0000000825087291 */ /* 0x000fe4000f8ec0ff */
[----:B------:R-:W-:-:S04]  /*05a0*/  UIADD3 UR12, UPT, UPT, -UR6, 0x100000, URZ ;  /* 0x00100000060c7890 */ /* 0x000fc8000fffe1ff */
[----:B------:R-:W-:Y:S02]  /*05b0*/  USHF.L.U32 UR13, UR12, 0xb, URZ ;  /* 0x0000000b0c0d7899 */ /* 0x000fe400080006ff */
[----:B------:R-:W-:Y:S01]  /*05c0*/  USHF.L.U32 UR12, UR12, 0x1, URZ ;  /* 0x000000010c0c7899 */ /* 0x000fe200080006ff */
[----:B------:R-:W-:Y:S01]  /*05d0*/  ELECT P0, URZ, PT ;  /* 0x0000000000ff782f */ /* 0x000fe20003800000 */
[----:B------:R-:W3:Y:S10]  /*05e0*/  FENCE.VIEW.ASYNC.S ;  /* 0x00000000000073c6 */ /* 0x000ef40000000000 */
[----:B---3--:R3:W4:Y:S01]  /*05f0*/  SYNCS.EXCH.64 URZ, [UR8], UR12 ;  /* 0x0000000c08ff75b2 */ /* 0x0087220008000100 */
[----:B------:R3:W1:Y:S01]  /*0600*/  SYNCS.EXCH.64 URZ, [UR8+0x20], UR12 ;  /* 0x0000200c08ff75b2 */ /* 0x0006620008000100 */
[----:B------:R3:W1:Y:S01]  /*0610*/  SYNCS.EXCH.64 URZ, [UR8+0x8], UR12 ;  /* 0x0000080c08ff75b2 */ /* 0x0006620008000100 */
[----:B------:R3:W1:Y:S01]  /*0620*/  SYNCS.EXCH.64 URZ, [UR8+0x28], UR12 ;  /* 0x0000280c08ff75b2 */ /* 0x0006620008000100 */
[----:B------:R3:W1:Y:S01]  /*0630*/  SYNCS.EXCH.64 URZ, [UR8+0x10], UR12 ;  /* 0x0000100c08ff75b2 */ /* 0x0006620008000100 */
[----:B------:R3:W1:Y:S01]  /*0640*/  SYNCS.EXCH.64 URZ, [UR8+0x30], UR12 ;  /* 0x0000300c08ff75b2 */ /* 0x0006620008000100 */
[----:B------:R3:W1:Y:S01]  /*0650*/  SYNCS.EXCH.64 URZ, [UR8+0x18], UR12 ;  /* 0x0000180c08ff75b2 */ /* 0x0006620008000100 */
[----:B------:R3:W1:Y:S01]  /*0660*/  SYNCS.EXCH.64 URZ, [UR8+0x38], UR12 ;  /* 0x0000380c08ff75b2 */ /* 0x0006620008000100 */
[----:B------:R-:W-:Y:S01]  /*0670*/  NOP ;  /* 0x0000000000007918 */ /* 0x000fe20000000000 */
.L_x_9:
[----:B------:R-:W2:Y:S01]  /*0680*/  SHFL.IDX PT, R0, R169, RZ, 0x1f ;  /* 0x00001fffa9007589 */ /* 0x000ea200000e0000 */
[----:B------:R-:W-:Y:S01]  /*0690*/  NOP ;  /* 0x0000000000007918 */ /* 0x000fe20000000000 */
[----:B--2---:R-:W-:-:S13]  /*06a0*/  ISETP.NE.AND P0, PT, R0, 0x1, PT ;  /* 0x000000010000780c */ /* 0x004fda0003f05270 */
[----:B------:R-:W-:Y:S05]  /*06b0*/  @P0 BRA `(.L_x_10) ;  /* 0x00000000003c0947 */ /* 0x000fea0003800000 */
[----:B------:R-:W-:Y:S01]  /*06c0*/  UMOV UR9, 0x400 ;  /* 0x0000040000097882 */ /* 0x000fe20000000000 */
[----:B---3--:R-:W-:Y:S01]  /*06d0*/  UMOV UR8, 0x20 ;  /* 0x0000002000087882 */ /* 0x008fe20000000000 */
[----:B------:R-:W-:Y:S01]  /*06e0*/  UMOV UR6, 0x80 ;  /* 0x0000008000067882 */ /* 0x000fe20000000000 */
[----:B------:R-:W-:Y:S02]  /*06f0*/  ULEA UR9, UR37, UR9, 0x18 ;  /* 0x0000000925097291 */ /* 0x000fe4000f8ec0ff */
[----:B------:R-:W-:-:S04]  /*0700*/  UIADD3 UR12, UPT, UPT, -UR8, 0x100000, URZ ;  /* 0x00100000080c7890 */ /* 0x000fc8000fffe1ff */
[----:B------:R-:W-:Y:S02]  /*0710*/  USHF.L.U32 UR13, UR12, 0xb, URZ ;  /* 0x0000000b0c0d7899 */ /* 0x000fe400080006ff */
[----:B------:R-:W-:Y:S02]  /*0720*/  USHF.L.U32 UR12, UR12, 0x1, URZ ;  /* 0x000000010c0c7899 */ /* 0x000fe400080006ff */
[----:B------:R-:W-:-:S04]  /*0730*/  UIADD3 UR14, UPT, UPT, -UR6, 0x100000, URZ ;  /* 0x00100000060e7890 */ /* 0x000fc8000fffe1ff */
[----:B------:R-:W-:Y:S02]  /*0740*/  USHF.L.U32 UR15, UR14, 0xb, URZ ;  /* 0x0000000b0e0f7899 */ /* 0x000fe400080006ff */
[----:B------:R-:W-:Y:S01]  /*0750*/  USHF.L.U32 UR14, UR14, 0x1, URZ ;  /* 0x000000010e0e7899 */ /* 0x000fe200080006ff */
[----:B------:R-:W-:Y:S01]  /*0760*/  ELECT P0, URZ, PT ;  /* 0x0000000000ff782f */ /* 0x000fe20003800000 */
[----:B------:R-:W2:Y:S02]  /*0770*/  FENCE.VIEW.ASYNC.S ;  /* 0x00000000000073c6 */ /* 0x000ea40000000000 */
[----:B--2---:R2:W3:Y:S08]  /*0780*/  SYNCS.EXCH.64 URZ, [UR9+0x40], UR12 ;  /* 0x0000400c09ff75b2 */ /* 0x0044f00008000100 */
[----:B------:R2:W1:Y:S01]  /*0790*/  SYNCS.EXCH.64 URZ, [UR9+0x48], UR14 ;  /* 0x0000480e09ff75b2 */ /* 0x0004620008000100 */
[----:B------:R-:W-:Y:S01]  /*07a0*/  NOP ;  /* 0x0000000000007918 */ /* 0x000fe20000000000 */
.L_x_10:
[----:B------:R-:W4:Y:S01]  /*07b0*/  SHFL.IDX PT, R0, R169, RZ, 0x1f ;  /* 0x00001fffa9007589 */ /* 0x000f2200000e0000 */
[----:B------:R-:W-:Y:S01]  /*07c0*/  NOP ;  /* 0x0000000000007918 */ /* 0x000fe20000000000 */
[----:B----4-:R-:W-:-:S13]  /*07d0*/  ISETP.NE.AND P0, PT, R0, 0x3, PT ;  /* 0x000000030000780c */ /* 0x010fda0003f05270 */
[----:B------:R-:W-:Y:S05]  /*07e0*/  @P0 BRA `(.L_x_11) ;  /* 0x00000000002c0947 */ /* 0x000fea0003800000 */
[----:B---3--:R-:W-:Y:S01]  /*07f0*/  UMOV UR8, 0x400 ;  /* 0x0000040000087882 */ /* 0x008fe20000000000 */
[----:B------:R-:W-:Y:S01]  /*0800*/  UMOV UR6, 0x20 ;  /* 0x0000002000067882 */ /* 0x000fe20000000000 */
[----:B------:R-:W-:Y:S02]  /*0810*/  ULEA UR8, UR37, UR8, 0x18 ;  /* 0x0000000825087291 */ /* 0x000fe4000f8ec0ff */
[----:B--2---:R-:W-:-:S04]  /*0820*/  UIADD3 UR12, UPT, UPT, -UR6, 0x100000, URZ ;  /* 0x00100000060c7890 */ /* 0x004fc8000fffe1ff */
[----:B------:R-:W-:Y:S02]  /*0830*/  USHF.L.U32 UR13, UR12, 0xb, URZ ;  /* 0x0000000b0c0d7899 */ /* 0x000fe400080006ff */
[----:B------:R-:W-:Y:S01]  /*0840*/  USHF.L.U32 UR12, UR12, 0x1, URZ ;  /* 0x000000010c0c7899 */ /* 0x000fe200080006ff */
[----:B------:R-:W-:Y:S01]  /*0850*/  ELECT P0, URZ, PT ;  /* 0x0000000000ff782f */ /* 0x000fe20003800000 */
[----:B------:R-:W2:Y:S10]  /*0860*/  FENCE.VIEW.ASYNC.S ;  /* 0x00000000000073c6 */ /* 0x000eb40000000000 */
[----:B--2---:R4:W2:Y:S01]  /*0870*/  SYNCS.EXCH.64 URZ, [UR8+0x50], UR12 ;  /* 0x0000500c08ff75b2 */ /* 0x0048a20008000100 */
[----:B------:R4:W3:Y:S02]  /*0880*/  SYNCS.EXCH.64 URZ, [UR8+0x58], UR12 ;  /* 0x0000580c08ff75b2 */ /* 0x0008e40008000100 */
[----:B----4-:R-:W-:Y:S01]  /*0890*/  NOP ;  /* 0x0000000000007918 */ /* 0x010fe20000000000 */
.L_x_11:
[----:B------:R-:W4:Y:S01]  /*08a0*/  SHFL.IDX PT, R0, R169, RZ, 0x1f ;  /* 0x00001fffa9007589 */ /* 0x000f2200000e0000 */
[----:B------:R-:W-:Y:S01]  /*08b0*/  NOP ;  /* 0x0000000000007918 */ /* 0x000fe20000000000 */
[----:B----4-:R-:W-:-:S13]  /*08c0*/  ISETP.NE.AND P0, PT, R0, 0x4, PT ;  /* 0x000000040000780c */ /* 0x010fda0003f05270 */
[----:B------:R-:W-:Y:S05]  /*08d0*/  @P0 BRA `(.L_x_12) ;  /* 0x0000000000480947 */ /* 0x000fea0003800000 */
[----:B--2---:R-:W-:Y:S01]  /*08e0*/  UMOV UR9, 0x1e0 ;  /* 0x000001e000097882 */ /* 0x004fe20000000000 */
[----:B---3--:R-:W-:Y:S01]  /*08f0*/  UMOV UR8, 0x400 ;  /* 0x0000040000087882 */ /* 0x008fe20000000000 */
[----:B------:R-:W-:Y:S01]  /*0900*/  USEL UR9, UR9, 0x1a0, UP5 ;  /* 0x000001a009097887 */ /* 0x000fe2000a800000 */
        /* <DEDUP_REMOVED lines=10> */
[----:B--2---:R4:W2:Y:S08]  /*09b0*/  SYNCS.EXCH.64 URZ, [UR8+0x60], UR12 ;  /* 0x0000600c08ff75b2 */ /* 0x0048b00008000100 */
[----:B------:R4:W3:Y:S01]  /*09c0*/  SYNCS.EXCH.64 URZ, [UR8+0x70], UR14 ;  /* 0x0000700e08ff75b2 */ /* 0x0008e20008000100 */
[----:B------:R4:W1:Y:S01]  /*09d0*/  SYNCS.EXCH.64 URZ, [UR8+0x68], UR12 ;  /* 0x0000680c08ff75b2 */ /* 0x0008620008000100 */
[----:B------:R4:W1:Y:S02]  /*09e0*/  SYNCS.EXCH.64 URZ, [UR8+0x78], UR14 ;  /* 0x0000780e08ff75b2 */ /* 0x0008640008000100 */
[----:B----4-:R-:W-:Y:S01]  /*09f0*/  NOP ;  /* 0x0000000000007918 */ /* 0x010fe20000000000 */
.L_x_12:
[----:B------:R-:W4:Y:S01]  /*0a00*/  SHFL.IDX PT, R0, R169, RZ, 0x1f ;  /* 0x00001fffa9007589 */ /* 0x000f2200000e0000 */
[----:B------:R-:W-:Y:S01]  /*0a10*/  NOP ;  /* 0x0000000000007918 */ /* 0x000fe20000000000 */
[----:B----4-:R-:W-:-:S13]  /*0a20*/  ISETP.NE.AND P0, PT, R0, 0x5, PT ;  /* 0x000000050000780c */ /* 0x010fda0003f05270 */
[----:B------:R-:W-:Y:S05]  /*0a30*/  @P0 BRA `(.L_x_13) ;  /* 0x0000000000540947 */ /* 0x000fea0003800000 */
[----:B--2---:R-:W-:Y:S01]  /*0a40*/  UMOV UR9, 0x400 ;  /* 0x0000040000097882 */ /* 0x004fe20000000000 */
        /* <DEDUP_REMOVED lines=14> */
[----:B------:R4:W1:Y:S01]  /*0b30*/  SYNCS.EXCH.64 URZ, [UR9+0xa8], UR14 ;  /* 0x0000a80e09ff75b2 */ /* 0x0008620008000100 */
[----:B------:R4:W1:Y:S01]  /*0b40*/  SYNCS.EXCH.64 URZ, [UR9+0x90], UR12 ;  /* 0x0000900c09ff75b2 */ /* 0x0008620008000100 */
[----:B------:R4:W1:Y:S01]  /*0b50*/  SYNCS.EXCH.64 URZ, [UR9+0xb0], UR14 ;  /* 0x0000b00e09ff75b2 */ /* 0x0008620008000100 */
[----:B------:R4:W1:Y:S01]  /*0b60*/  SYNCS.EXCH.64 URZ, [UR9+0x98], UR12 ;  /* 0x0000980c09ff75b2 */ /* 0x0008620008000100 */
[----:B------:R4:W1:Y:S02]  /*0b70*/  SYNCS.EXCH.64 URZ, [UR9+0xb8], UR14 ;  /* 0x0000b80e09ff75b2 */ /* 0x0008640008000100 */
[----:B----4-:R-:W-:Y:S01]  /*0b80*/  NOP ;  /* 0x0000000000007918 */ /* 0x010fe20000000000 */
.L_x_13:
[----:B------:R-:W4:Y:S01]  /*0b90*/  SHFL.IDX PT, R0, R169, RZ, 0x1f ;  /* 0x00001fffa9007589 */ /* 0x000f2200000e0000 */
[----:B------:R-:W-:Y:S01]  /*0ba0*/  ISETP.NE.OR P1, PT, RZ, UR10, !P1 ;  /* 0x0000000aff007c0c */ /* 0x000fe2000cf25670 */
        /* <DEDUP_REMOVED lines=12> */
[----:B------:R4:W3:Y:S01]  /*0c70*/  SYNCS.EXCH.64 URZ, [UR8+0xd0], UR12 ;  /* 0x0000d00c08ff75b2 */ /* 0x0008e20008000100 */
[----:B------:R4:W1:Y:S01]  /*0c80*/  SYNCS.EXCH.64 URZ, [UR8+0xc8], UR12 ;  /* 0x0000c80c08ff75b2 */ /* 0x0008620008000100 */
[----:B------:R4:W1:Y:S02]  /*0c90*/  SYNCS.EXCH.64 URZ, [UR8+0xd8], UR12 ;  /* 0x0000d80c08ff75b2 */ /* 0x0008640008000100 */
[----:B----4-:R-:W-:Y:S01]  /*0ca0*/  NOP ;  /* 0x0000000000007918 */ /* 0x010fe20000000000 */
.L_x_14:
[----:B------:R-:W-:Y:S01]  /*0cb0*/  VOTEU.ALL UP1, P1 ;  /* 0x0000000000ff7886 */ /* 0x000fe20000820000 */
[----:B---3--:R-:W3:Y:S01]  /*0cc0*/  LDCU UR8, c[0x0][0x36c] ;  /* 0x00006d80ff0877ac */ /* 0x008ee20008000800 */
[----:B------:R-:W-:Y:S01]  /*0cd0*/  NOP ;  /* 0x0000000000007918 */ /* 0x000fe20000000000 */
[----:B------:R-:W-:Y:S01]  /*0ce0*/  LOP3.LUT R10, R166, 0x1f, RZ, 0xc0, !PT ;  /* 0x0000001fa60a7812 */ /* 0x000fe200078ec0ff */
[----:B--2---:R-:W-:Y:S01]  /*0cf0*/  UMOV UR12, 0x20 ;  /* 0x00000020000c7882 */ /* 0x004fe20000000000 */
[----:B------:R-:W-:Y:S01]  /*0d00*/  @!UP1 UMOV UR6, 0x400 ;  /* 0x0000040000069882 */ /* 0x000fe20000000000 */
[----:B------:R-:W-:-:S04]  /*0d10*/  @!UP1 UIADD3 UR12, UPT, UPT, -UR12, 0x100000, URZ ;  /* 0x001000000c0c9890 */ /* 0x000fc8000fffe1ff */
[----:B------:R-:W-:Y:S02]  /*0d20*/  @!UP1 USHF.L.U32 UR13, UR12, 0xb, URZ ;  /* 0x0000000b0c0d9899 */ /* 0x000fe400080006ff */
[----:B------:R-:W-:Y:S02]  /*0d30*/  @!UP1 USHF.L.U32 UR12, UR12, 0x1, URZ ;  /* 0x000000010c0c9899 */ /* 0x000fe400080006ff */
[----:B------:R-:W-:Y:S01]  /*0d40*/  @!UP1 ULEA UR6, UR37, UR6, 0x18 ;  /* 0x0000000625069291 */ /* 0x000fe2000f8ec0ff */
[----:B------:R-:W-:Y:S01]  /*0d50*/  VOTEU.ALL UP1, P1 ;  /* 0x0000000000ff7886 */ /* 0x000fe20000820000 */
[----:B------:R-:W-:Y:S01]  /*0d60*/  UISETP.NE.AND UP4, UPT, UR10, URZ, UPT ;  /* 0x000000ff0a00728c */ /* 0x000fe2000bf85270 */
[----:B------:R-:W2:Y:S09]  /*0d70*/  FENCE.VIEW.ASYNC.S ;  /* 0x00000000000073c6 */ /* 0x000eb20000000000 */
[----:B--2---:R2:W4:Y:S01]  /*0d80*/  @!UP1 SYNCS.EXCH.64 URZ, [UR6+0xe0], UR12 ;  /* 0x0000e00c06ff95b2 */ /* 0x0045220008000100 */
[----:B---3--:R-:W-:-:S09]  /*0d90*/  UISETP.EQ.U32.AND UP1, UPT, UR8, 0x1, UPT ;  /* 0x000000010800788c */ /* 0x008fd2000bf22070 */
[----:B------:R-:W-:Y:S05]  /*0da0*/  BRA.U !UP1, `(.L_x_15) ;  /* 0x0000000109087547 */ /* 0x000fea000b800000 */
[----:B-1--4-:R-:W-:Y:S01]  /*0db0*/  UCGABAR_ARV ;  /* 0x00000000000079c7 */ /* 0x012fe20008000000 */
[----:B------:R-:W-:Y:S05]  /*0dc0*/  BRA `(.L_x_16) ;  /* 0x0000000000047947 */ /* 0x000fea0003800000 */
.L_x_15:
[----:B-1--4-:R-:W-:Y:S01]  /*0dd0*/  NOP ;  /* 0x0000000000007918 */ /* 0x012fe20000000000 */
.L_x_16:
[----:B------:R-:W1:Y:S01]  /*0de0*/  S2R R164, SR_CTAID.Y ;  /* 0x0000000000a47919 */ /* 0x000e620000002600 */
[----:B------:R-:W-:-:S05]  /*0df0*/  CS2R.32 R155, SR_CgaSize ;  /* 0x00000000009b7805 */ /* 0x000fca0000008a00 */
[----:B------:R-:W-:-:S05]  /*0e00*/  IMAD R155, R155, -0xa0, RZ ;  /* 0xffffff609b9b7824 */ /* 0x000fca00078e02ff */
[----:B--2---:R-:W-:-:S14]  /*0e10*/  R2UR UR6, R155 ;  /* 0x000000009b0672ca */ /* 0x004fdc00000e0000 */
[----:B------:R-:W2:Y:S01]  /*0e20*/  LDCU UR6, c[0x0][UR6+0x2b4] ;  /* 0x00005680060677ac */ /* 0x000ea20008000800 */
[----:B------:R-:W-:-:S05]  /*0e30*/  CS2R.32 R0, SR_CgaSize ;  /* 0x0000000000007805 */ /* 0x000fca0000008a00 */
[----:B------:R-:W-:-:S06]  /*0e40*/  IMAD R0, R0, -0xa0, RZ ;  /* 0xffffff6000007824 */ /* 0x000fcc00078e02ff */
[----:B------:R-:W3:Y:S01]  /*0e50*/  LDC R0, c[0x0][R0+0x2a4] ;  /* 0x0000a90000007b82 */ /* 0x000ee20000000800 */
[----:B------:R-:W-:Y:S01]  /*0e60*/  PRMT R8, RZ, 0x7610, R8 ;  /* 0x00007610ff087816 */ /* 0x000fe20000000008 */
[----:B------:R-:W4:Y:S01]  /*0e70*/  S2R R11, SR_CTAID.X ;  /* 0x00000000000b7919 */ /* 0x000f220000002500 */
[----:B------:R-:W-:-:S05]  /*0e80*/  CS2R.32 R155, SR_CgaSize ;  /* 0x00000000009b7805 */ /* 0x000fca0000008a00 */
[----:B------:R-:W-:-:S05]  /*0e90*/  IMAD R155, R155, -0xa0, RZ ;  /* 0xffffff609b9b7824 */ /* 0x000fca00078e02ff */
[----:B------:R-:W-:-:S14]  /*0ea0*/  R2UR UR8, R155 ;  /* 0x000000009b0872ca */ /* 0x000fdc00000e0000 */
[----:B------:R-:W3:Y:S01]  /*0eb0*/  LDCU UR8, c[0x0][UR8+0x2b0] ;  /* 0x00005600080877ac */ /* 0x000ee20008000800 */
[----:B------:R-:W-:Y:S01]  /*0ec0*/  UISETP.NE.AND UP2, UPT, UR10, 0x2, UPT ;  /* 0x000000020a00788c */ /* 0x000fe2000bf45270 */
[----:B------:R-:W2:Y:S01]  /*0ed0*/  LDC R9, c[0x0][0xb24] ;  /* 0x0002c900ff097b82 */ /* 0x000ea20000000800 */
[----:B------:R-:W-:-:S05]  /*0ee0*/  CS2R.32 R2, SR_CgaSize ;  /* 0x0000000000027805 */ /* 0x000fca0000008a00 */
[----:B------:R-:W-:-:S06]  /*0ef0*/  IMAD R2, R2, -0xa0, RZ ;  /* 0xffffff6002027824 */ /* 0x000fcc00078e02ff */
[----:B------:R-:W3:Y:S08]  /*0f00*/  LDC R2, c[0x0][R2+0x2a0] ;  /* 0x0000a80002027b82 */ /* 0x000ef00000000800 */
[----:B------:R-:W3:Y:S01]  /*0f10*/  LDC R72, c[0x0][0xb24] ;  /* 0x0002c900ff487b82 */ /* 0x000ee20000000800 */
[----:B-1----:R-:W-:-:S07]  /*0f20*/  I2FP.F32.U32 R3, R164 ;  /* 0x000000a400037245 */ /* 0x002fce0000201000 */
[----:B------:R-:W1:Y:S01]  /*0f30*/  S2UR UR36, SR_CTAID.Z ;  /* 0x00000000002479c3 */ /* 0x000e620000002700 */
[----:B--2---:R-:W-:Y:S01]  /*0f40*/  ISETP.GE.AND P0, PT, R9, 0x1, PT ;  /* 0x000000010900780c */ /* 0x004fe20003f06270 */
[----:B----4-:R-:W-:Y:S01]  /*0f50*/  IMAD.MOV.U32 R155, RZ, RZ, R11 ;  /* 0x000000ffff9b7224 */ /* 0x010fe200078e000b */
[----:B------:R-:W-:Y:S01]  /*0f60*/  I2FP.F32.U32 R4, R11 ;  /* 0x0000000b00047245 */ /* 0x000fe20000201000 */
[----:B------:R-:W-:Y:S01]  /*0f70*/  FMUL R3, R3, UR6 ;  /* 0x0000000603037c20 */ /* 0x000fe20008400000 */
[----:B------:R-:W2:Y:S03]  /*0f80*/  LDCU UR6, c[0x0][0xb30] ;  /* 0x00016600ff0677ac */ /* 0x000ea60008000800 */
[----:B---3--:R-:W-:Y:S01]  /*0f90*/  FMUL R4, R4, UR8 ;  /* 0x0000000804047c20 */ /* 0x008fe20008400000 */
[----:B------:R-:W3:Y:S08]  /*0fa0*/  F2I.U32.TRUNC.NTZ R143, R3 ;  /* 0x00000003008f7305 */ /* 0x000ef0000020f000 */
[----:B------:R-:W4:Y:S01]  /*0fb0*/  F2I.U32.TRUNC.NTZ R154, R4 ;  /* 0x00000004009a7305 */ /* 0x000f22000020f000 */
[----:B--2---:R-:W-:Y:S01]  /*0fc0*/  UISETP.NE.AND UP3, UPT, UR6, 0x1, UPT ;  /* 0x000000010600788c */ /* 0x004fe2000bf65270 */
[----:B---3--:R-:W-:-:S05]  /*0fd0*/  IADD3 R143, PT, PT, -R143, RZ, RZ ;  /* 0x000000ff8f8f7210 */ /* 0x008fca0007ffe1ff */
[----:B------:R-:W-:Y:S01]  /*0fe0*/  IMAD R143, R0, R143, R164 ;  /* 0x0000008f008f7224 */ /* 0x000fe200078e02a4 */
[----:B------:R-:W-:Y:S01]  /*0ff0*/  PRMT R0, RZ, 0x7610, R0 ;  /* 0x00007610ff007816 */ /* 0x000fe20000000000 */
[----:B----4-:R-:W-:-:S04]  /*1000*/  IMAD.MOV R154, RZ, RZ, -R154 ;  /* 0x000000ffff9a7224 */ /* 0x010fc800078e0a9a */
[----:B------:R-:W-:Y:S01]  /*1010*/  IMAD R154, R2, R154, R11 ;  /* 0x0000009a029a7224 */ /* 0x000fe200078e020b */
[----:B-1----:R-:W-:Y:S06]  /*1020*/  BRA.U UP4, `(.L_x_17) ;  /* 0x0000000104247547 */ /* 0x002fec000b800000 */
[----:B------:R-:W-:Y:S01]  /*1030*/  ISETP.NE.AND P1, PT, R143, RZ, PT ;  /* 0x000000ff8f00720c */ /* 0x000fe20003f25270 */
[----:B------:R-:W-:Y:S01]  /*1040*/  IMAD.MOV.U32 R0, RZ, RZ, 0x3 ;  /* 0x00000003ff007424 */ /* 0x000fe200078e00ff */
[C---:B------:R-:W-:Y:S02]  /*1050*/  LOP3.LUT R3, R154.reuse, 0xfffffffe, RZ, 0xc0, !PT ;  /* 0xfffffffe9a037812 */ /* 0x040fe400078ec0ff */
[----:B------:R-:W-:Y:S02]  /*1060*/  ISETP.LT.U32.OR P1, PT, R154, 0x2, !P1 ;  /* 0x000000029a00780c */ /* 0x000fe40004f21470 */
[----:B------:R-:W-:Y:S02]  /*1070*/  SHF.L.U32 R0, R0, R3, RZ ;  /* 0x0000000300007219 */ /* 0x000fe400000006ff */
[----:B------:R-:W-:Y:S02]  /*1080*/  SEL R5, RZ, 0x1, !P1 ;  /* 0x00000001ff057807 */ /* 0x000fe40004800000 */
[----:B------:R-:W-:-:S05]  /*1090*/  SEL R2, RZ, 0x2, !P1 ;  /* 0x00000002ff027807 */ /* 0x000fca0004800000 */
[----:B------:R-:W-:-:S05]  /*10a0*/  IMAD.IADD R2, R5, 0x1, R2 ;  /* 0x0000000105027824 */ /* 0x000fca00078e0202 */
[----:B------:R-:W-:Y:S02]  /*10b0*/  PRMT R8, R2, 0x7610, R8 ;  /* 0x0000761002087816 */ /* 0x000fe40000000008 */
.L_x_17:
[----:B------:R-:W-:Y:S05]  /*10c0*/  @!P0 BRA `(.L_x_18) ;  /* 0x0000000000b88947 */ /* 0x000fea0003800000 */
[----:B------:R-:W1:Y:S01]  /*10d0*/  LDC.64 R4, c[0x0][0xb18] ;  /* 0x0002c600ff047b82 */ /* 0x000e620000000a00 */
[----:B------:R-:W-:-:S07]  /*10e0*/  ISETP.NE.AND P0, PT, R9, 0x1, PT ;  /* 0x000000010900780c */ /* 0x000fce0003f05270 */
[----:B------:R-:W2:Y:S08]  /*10f0*/  LDC R14, c[0x0][0xb0c] ;  /* 0x0002c300ff0e7b82 */ /* 0x000eb00000000800 */
[----:B------:R-:W3:Y:S08]  /*1100*/  LDC R13, c[0x0][0x370] ;  /* 0x0000dc00ff0d7b82 */ /* 0x000ef00000000800 */
[----:B------:R-:W4:Y:S01]  /*1110*/  LDC R16, c[0x0][0x374] ;  /* 0x0000dd00ff107b82 */ /* 0x000f220000000800 */
[----:B-1----:R-:W-:-:S07]  /*1120*/  ISETP.NE.AND P1, PT, R4, 0x1, PT ;  /* 0x000000010400780c */ /* 0x002fce0003f25270 */
[----:B------:R-:W3:Y:S01]  /*1130*/  LDC.64 R6, c[0x0][0xb10] ;  /* 0x0002c400ff067b82 */ /* 0x000ee20000000a00 */
[----:B--2---:R-:W-:-:S07]  /*1140*/  ISETP.NE.AND P2, PT, R14, 0x1, PT ;  /* 0x000000010e00780c */ /* 0x004fce0003f45270 */
[----:B------:R-:W1:Y:S08]  /*1150*/  LDC R12, c[0x0][0xb20] ;  /* 0x0002c800ff0c7b82 */ /* 0x000e700000000800 */
[----:B------:R-:W2:Y:S01]  /*1160*/  LDC.64 R2, c[0x0][0xb28] ;  /* 0x0002ca00ff027b82 */ /* 0x000ea20000000a00 */
[----:B----4-:R-:W-:-:S04]  /*1170*/  IMAD.HI.U32 R15, R16, R5, RZ ;  /* 0x00000005100f7227 */ /* 0x010fc800078e00ff */
[----:B------:R-:W-:-:S04]  /*1180*/  IMAD.HI.U32 R5, R164, R5, RZ ;  /* 0x00000005a4057227 */ /* 0x000fc800078e00ff */
[----:B---3--:R-:W-:-:S04]  /*1190*/  IMAD.HI.U32 R18, R13, R6, RZ ;  /* 0x000000060d127227 */ /* 0x008fc800078e00ff */
[C---:B------:R-:W-:Y:S01]  /*11a0*/  IMAD.HI.U32 R20, R11.reuse, R6, RZ ;  /* 0x000000060b147227 */ /* 0x040fe200078e00ff */
[-C--:B------:R-:W-:Y:S02]  /*11b0*/  @P2 SHF.R.U32.HI R13, RZ, R7.reuse, R18 ;  /* 0x00000007ff0d2219 */ /* 0x080fe40000011612 */
[-C--:B-1----:R-:W-:Y:S02]  /*11c0*/  @P1 SHF.R.U32.HI R16, RZ, R12.reuse, R15 ;  /* 0x0000000cff101219 */ /* 0x082fe4000001160f */
[----:B------:R-:W-:Y:S02]  /*11d0*/  SHF.R.U32.HI R5, RZ, R12, R5 ;  /* 0x0000000cff057219 */ /* 0x000fe40000011605 */
[----:B------:R-:W-:Y:S02]  /*11e0*/  SHF.R.U32.HI R20, RZ, R7, R20 ;  /* 0x00000007ff147219 */ /* 0x000fe40000011614 */
[----:B------:R-:W-:Y:S01]  /*11f0*/  SEL R5, R164, R5, !P1 ;  /* 0x00000005a4057207 */ /* 0x000fe20004800000 */
[----:B--2---:R-:W-:Y:S01]  /*1200*/  IMAD.HI.U32 R18, R16, R2, RZ ;  /* 0x0000000210127227 */ /* 0x004fe200078e00ff */
[----:B------:R-:W-:-:S02]  /*1210*/  SEL R155, R11, R20, !P2 ;  /* 0x000000140b9b7207 */ /* 0x000fc40005000000 */
[----:B------:R-:W-:Y:S01]  /*1220*/  IADD3 R7, PT, PT, -R5, RZ, RZ ;  /* 0x000000ff05077210 */ /* 0x000fe20007ffe1ff */
[----:B------:R-:W-:Y:S01]  /*1230*/  IMAD.HI.U32 R6, R13, R2, RZ ;  /* 0x000000020d067227 */ /* 0x000fe200078e00ff */
[----:B------:R-:W-:-:S03]  /*1240*/  @P0 SHF.R.U32.HI R16, RZ, R3, R18 ;  /* 0x00000003ff100219 */ /* 0x000fc60000011612 */
[----:B------:R-:W-:Y:S01]  /*1250*/  IMAD R7, R4, R7, R164 ;  /* 0x0000000704077224 */ /* 0x000fe200078e02a4 */
[----:B------:R-:W-:Y:S01]  /*1260*/  @P0 SHF.R.U32.HI R13, RZ, R3, R6 ;  /* 0x00000003ff0d0219 */ /* 0x000fe20000011606 */
[----:B------:R-:W-:-:S04]  /*1270*/  IMAD R16, R16, R9, RZ ;  /* 0x0000000910107224 */ /* 0x000fc800078e02ff */
[----:B------:R-:W-:Y:S01]  /*1280*/  IMAD R6, R13, R9, RZ ;  /* 0x000000090d067224 */ /* 0x000fe200078e02ff */
[----:B------:R-:W-:-:S04]  /*1290*/  ISETP.GE.AND P1, PT, R5, R16, PT ;  /* 0x000000100500720c */ /* 0x000fc80003f26270 */
[----:B------:R-:W-:Y:S01]  /*12a0*/  ISETP.GE.OR P1, PT, R155, R6, P1 ;  /* 0x000000069b00720c */ /* 0x000fe20000f26670 */
[----:B------:R-:W-:-:S05]  /*12b0*/  IMAD.HI.U32 R6, R5, R2, RZ ;  /* 0x0000000205067227 */ /* 0x000fca00078e00ff */
[----:B------:R-:W-:-:S04]  /*12c0*/  SHF.R.U32.HI R6, RZ, R3, R6 ;  /* 0x00000003ff067219 */ /* 0x000fc80000011606 */
[----:B------:R-:W-:-:S03]  /*12d0*/  SEL R6, R5, R6, !P0 ;  /* 0x0000000605067207 */ /* 0x000fc60004000000 */
[----:B------:R-:W-:Y:S01]  /*12e0*/  @!P1 IMAD.HI.U32 R12, R155, R2, RZ ;  /* 0x000000029b0c9227 */ /* 0x000fe200078e00ff */
[----:B------:R-:W-:-:S04]  /*12f0*/  IADD3 R2, PT, PT, -R6, RZ, RZ ;  /* 0x000000ff06027210 */ /* 0x000fc80007ffe1ff */
[----:B------:R-:W-:Y:S01]  /*1300*/  @!P1 SHF.R.U32.HI R12, RZ, R3, R12 ;  /* 0x00000003ff0c9219 */ /* 0x000fe2000001160c */
[----:B------:R-:W-:-:S03]  /*1310*/  IMAD R2, R9, R2, R5 ;  /* 0x0000000209027224 */ /* 0x000fc600078e0205 */
[----:B------:R-:W-:-:S05]  /*1320*/  @!P1 SEL R3, R155, R12, !P0 ;  /* 0x0000000c9b039207 */ /* 0x000fca0004000000 */
[--C-:B------:R-:W-:Y:S02]  /*1330*/  @!P1 IMAD.IADD R6, R6, 0x1, -R3.reuse ;  /* 0x0000000106069824 */ /* 0x100fe400078e0a03 */
[----:B------:R-:W-:Y:S01]  /*1340*/  @!P1 IMAD R3, R2, R13, R3 ;  /* 0x0000000d02039224 */ /* 0x000fe200078e0203 */
[----:B------:R-:W-:Y:S01]  /*1350*/  IADD3 R2, PT, PT, -R155, RZ, RZ ;  /* 0x000000ff9b027210 */ /* 0x000fe20007ffe1ff */
[----:B------:R-:W-:Y:S02]  /*1360*/  @!P1 IMAD R5, R6, R9, R155 ;  /* 0x0000000906059224 */ /* 0x000fe400078e029b */
[----:B------:R-:W-:Y:S02]  /*1370*/  @!P1 IMAD.MOV.U32 R155, RZ, RZ, R3 ;  /* 0x000000ffff9b9224 */ /* 0x000fe400078e0003 */
[----:B------:R-:W-:Y:S02]  /*1380*/  IMAD R2, R14, R2, R11 ;  /* 0x000000020e027224 */ /* 0x000fe400078e020b */
[----:B------:R-:W-:-:S02]  /*1390*/  IMAD R164, R5, R4, R7 ;  /* 0x0000000405a47224 */ /* 0x000fc400078e0207 */
[----:B------:R-:W-:Y:S02]  /*13a0*/  IMAD R155, R155, R14, R2 ;  /* 0x0000000e9b9b7224 */ /* 0x000fe400078e0202 */
.L_x_18:
[----:B------:R-:W-:Y:S05]  /*13b0*/  BRA.U UP3, `(.L_x_19) ;  /* 0x0000000103407547 */ /* 0x000fea000b800000 */
[----:B------:R-:W1:Y:S08]  /*13c0*/  LDC.64 R4, c[0x0][0xb10] ;  /* 0x0002c400ff047b82 */ /* 0x000e700000000a00 */
[----:B------:R-:W2:Y:S08]  /*13d0*/  LDC.64 R2, c[0x0][0xb18] ;  /* 0x0002c600ff027b82 */ /* 0x000eb00000000a00 */
[----:B------:R-:W3:Y:S08]  /*13e0*/  LDC R6, c[0x0][0xb20] ;  /* 0x0002c800ff067b82 */ /* 0x000ef00000000800 */
[----:B------:R-:W4:Y:S01]  /*13f0*/  LDC R12, c[0x0][0xb0c] ;  /* 0x0002c300ff0c7b82 */ /* 0x000f220000000800 */
[----:B-1----:R-:W-:-:S05]  /*1400*/  IMAD.HI.U32 R4, R155, R4, RZ ;  /* 0x000000049b047227 */ /* 0x002fca00078e00ff */
[----:B------:R-:W-:Y:S01]  /*1410*/  SHF.R.U32.HI R4, RZ, R5, R4 ;  /* 0x00000005ff047219 */ /* 0x000fe20000011604 */
[----:B--2---:R-:W-:Y:S01]  /*1420*/  IMAD.HI.U32 R3, R164, R3, RZ ;  /* 0x00000003a4037227 */ /* 0x004fe200078e00ff */
[----:B------:R-:W-:-:S04]  /*1430*/  ISETP.NE.AND P0, PT, R2, 0x1, PT ;  /* 0x000000010200780c */ /* 0x000fc80003f05270 */
[----:B---3--:R-:W-:-:S04]  /*1440*/  SHF.R.U32.HI R3, RZ, R6, R3 ;  /* 0x00000006ff037219 */ /* 0x008fc80000011603 */
[----:B------:R-:W-:Y:S02]  /*1450*/  SEL R3, R164, R3, !P0 ;  /* 0x00000003a4037207 */ /* 0x000fe40004000000 */
[----:B----4-:R-:W-:-:S04]  /*1460*/  ISETP.NE.AND P1, PT, R12, 0x1, PT ;  /* 0x000000010c00780c */ /* 0x010fc80003f25270 */
[----:B------:R-:W-:-:S05]  /*1470*/  SEL R6, R155, R4, !P1 ;  /* 0x000000049b067207 */ /* 0x000fca0004800000 */
[----:B------:R-:W-:Y:S02]  /*1480*/  IMAD.IADD R4, R3, 0x1, -R6 ;  /* 0x0000000103047824 */ /* 0x000fe400078e0a06 */
[----:B------:R-:W-:Y:S02]  /*1490*/  IMAD.IADD R3, R6, 0x1, -R3 ;  /* 0x0000000106037824 */ /* 0x000fe400078e0a03 */
[----:B------:R-:W-:Y:S02]  /*14a0*/  IMAD R155, R4, R12, R155 ;  /* 0x0000000c049b7224 */ /* 0x000fe400078e029b */
[----:B------:R-:W-:Y:S02]  /*14b0*/  IMAD R164, R3, R2, R164 ;  /* 0x0000000203a47224 */ /* 0x000fe400078e02a4 */
.L_x_19:
[----:B------:R-:W-:Y:S05]  /*14c0*/  BRA.U !UP1, `(.L_x_20) ;  /* 0x00000001090c7547 */ /* 0x000fea000b800000 */
[----:B------:R-:W-:Y:S01]  /*14d0*/  UCGABAR_WAIT ;  /* 0x0000000000007dc7 */ /* 0x000fe20008000000 */
[----:B------:R-:W-:Y:S01]  /*14e0*/  CCTL.IVALL ;  /* 0x00000000ff00798f */ /* 0x000fe20002000000 */
[----:B------:R-:W-:Y:S05]  /*14f0*/  BRA `(.L_x_21) ;  /* 0x0000000000047947 */ /* 0x000fea0003800000 */
.L_x_20:
[----:B------:R-:W-:Y:S06]  /*1500*/  BAR.SYNC.DEFER_BLOCKING 0x0 ;  /* 0x0000000000007b1d */ /* 0x000fec0000010000 */
.L_x_21:
[----:B------:R-:W-:Y:S05]  /*1510*/  BRA.U UP2, `(.L_x_22) ;  /* 0x0000001102b47547 */ /* 0x000fea000b800000 */
[----:B------:R-:W1:Y:S01]  /*1520*/  LDCU UR15, c[0x0][0x38c] ;  /* 0x00007180ff0f77ac */ /* 0x000e620008000800 */
[----:B------:R-:W2:Y:S01]  /*1530*/  LDC R9, c[0x0][0x370] ;  /* 0x0000dc00ff097b82 */ /* 0x000ea20000000800 */
[C---:B------:R-:W-:Y:S01]  /*1540*/  IMAD.SHL.U32 R17, R11.reuse, 0x20, RZ ;  /* 0x000000200b117824 */ /* 0x040fe200078e00ff */
[----:B------:R-:W-:Y:S01]  /*1550*/  PLOP3.LUT P1, PT, PT, PT, UP5, 0x80, 0x8 ;  /* 0x000000000008781c */ /* 0x000fe20003f2f058 */
[----:B------:R-:W-:Y:S01]  /*1560*/  UISETP.NE.AND UP1, UPT, UR10, URZ, UPT ;  /* 0x000000ff0a00728c */ /* 0x000fe2000bf25270 */
[----:B------:R-:W-:Y:S01]  /*1570*/  ISETP.NE.AND P4, PT, R10, RZ, P5 ;  /* 0x000000ff0a00720c */ /* 0x000fe20002f85270 */
[----:B------:R-:W-:Y:S01]  /*1580*/  IMAD.SHL.U32 R16, R11, 0x80, RZ ;  /* 0x000000800b107824 */ /* 0x000fe200078e00ff */
[----:B------:R-:W-:Y:S01]  /*1590*/  PLOP3.LUT P1, PT, P1, PT, PT, 0x8, 0x80 ;  /* 0x000000000080781c */ /* 0x000fe20000f2e170 */
[----:B------:R-:W-:Y:S01]  /*15a0*/  IMAD.MOV.U32 R15, RZ, RZ, 0x1 ;  /* 0x00000001ff0f7424 */ /* 0x000fe200078e00ff */
[----:B------:R-:W3:Y:S01]  /*15b0*/  LDC R0, c[0x0][0x374] ;  /* 0x0000dd00ff007b82 */ /* 0x000ee20000000800 */
[----:B------:R-:W-:Y:S01]  /*15c0*/  IMAD.MOV.U32 R14, RZ, RZ, RZ ;  /* 0x000000ffff0e7224 */ /* 0x000fe200078e00ff */
[----:B------:R-:W-:Y:S01]  /*15d0*/  CS2R R12, SRZ ;  /* 0x00000000000c7805 */ /* 0x000fe2000001ff00 */
[----:B------:R-:W-:Y:S01]  /*15e0*/  IMAD.MOV.U32 R10, RZ, RZ, 0x1 ;  /* 0x00000001ff0a7424 */ /* 0x000fe200078e00ff */
[----:B------:R-:W-:Y:S01]  /*15f0*/  LOP3.LUT R17, R17, 0x20, RZ, 0xc0, !PT ;  /* 0x0000002011117812 */ /* 0x000fe200078ec0ff */
[----:B------:R-:W4:Y:S01]  /*1600*/  LDCU.64 UR24, c[0x0][0x348] ;  /* 0x00006900ff1877ac */ /* 0x000f220008000a00 */
[----:B-1----:R-:W-:-:S02]  /*1610*/  UIADD3 UR4, UPT, UPT, UR15, 0x1f, URZ ;  /* 0x0000001f0f047890 */ /* 0x002fc4000fffe0ff */
[----:B------:R-:W-:Y:S02]  /*1620*/  USEL UR7, UR7, 0x2, UP1 ;  /* 0x0000000207077887 */ /* 0x000fe40008800000 */
[----:B------:R-:W-:Y:S01]  /*1630*/  USHF.R.S32.HI UR22, URZ, 0x1f, UR4 ;  /* 0x0000001fff167899 */ /* 0x000fe20008011404 */
[----:B------:R-:W-:-:S03]  /*1640*/  UMOV UR13, URZ ;  /* 0x000000ff000d7c82 */ /* 0x000fc60008000000 */
[----:B------:R-:W-:Y:S02]  /*1650*/  ULEA.HI UR22, UR22, UR4, URZ, 0x5 ;  /* 0x0000000416167291 */ /* 0x000fe4000f8f28ff */
[----:B------:R-:W-:Y:S02]  /*1660*/  UIADD3 UR4, UPT, UPT, UR15, -0x1, URZ ;  /* 0xffffffff0f047890 */ /* 0x000fe4000fffe0ff */
[----:B------:R-:W-:Y:S02]  /*1670*/  USHF.R.S32.HI UR22, URZ, 0x5, UR22 ;  /* 0x00000005ff167899 */ /* 0x000fe40008011416 */
[----:B------:R-:W-:Y:S02]  /*1680*/  UISETP.GE.U32.AND UP2, UPT, UR4, -0x3f, UPT ;  /* 0xffffffc10400788c */ /* 0x000fe4000bf46070 */
[----:B------:R-:W-:Y:S02]  /*1690*/  UISETP.LT.U32.AND UP0, UPT, UR22, 0x4, UPT ;  /* 0x000000041600788c */ /* 0x000fe4000bf01070 */
[----:B------:R-:W-:-:S02]  /*16a0*/  UIADD3 UR15, UPT, UPT, UR15, 0x3e, URZ ;  /* 0x0000003e0f0f7890 */ /* 0x000fc4000fffe0ff */
[----:B------:R-:W-:-:S04]  /*16b0*/  USEL UR21, UR22, 0x4, UP0 ;  /* 0x0000000416157887 */ /* 0x000fc80008000000 */
[----:B------:R-:W-:Y:S02]  /*16c0*/  UIADD3 UR6, UPT, UPT, UR21, -0x1, URZ ;  /* 0xffffffff15067890 */ /* 0x000fe4000fffe0ff */
[----:B------:R-:W-:Y:S02]  /*16d0*/  @UP2 UIADD3 UR6, UPT, UPT, UR21, URZ, URZ ;  /* 0x000000ff15062290 */ /* 0x000fe4000fffe0ff */
[----:B------:R-:W-:Y:S02]  /*16e0*/  UIADD3 UR14, UPT, UPT, UR22, -UR21, URZ ;  /* 0x80000015160e7290 */ /* 0x000fe4000fffe0ff */
[----:B------:R-:W-:Y:S02]  /*16f0*/  UIADD3 UR5, UPT, UPT, UR6, 0x1, URZ ;  /* 0x0000000106057890 */ /* 0x000fe4000fffe0ff */
[----:B--2-4-:R-:W-:-:S12]  /*1700*/  UIADD3 UR6, UPT, UPT, -UR6, URZ, URZ ;  /* 0x000000ff06067290 */ /* 0x014fd8000fffe1ff */
.L_x_42:
[----:B------:R-:W-:Y:S01]  /*1710*/  UISETP.NE.AND UP0, UPT, UR37, URZ, UPT ;  /* 0x000000ff2500728c */ /* 0x000fe2000bf05270 */
[----:B------:R-:W1:Y:S08]  /*1720*/  S2UR UR37, SR_CgaCtaId ;  /* 0x00000000002579c3 */ /* 0x000e700000008800 */
[----:B------:R-:W-:Y:S05]  /*1730*/  BRA.U UP0, `(.L_x_23) ;  /* 0x0000000100347547 */ /* 0x000fea000b800000 */
[----:B------:R-:W2:Y:S01]  /*1740*/  S2R R2, SR_CgaCtaId ;  /* 0x0000000000027919 */ /* 0x000ea20000008800 */
[----:B------:R-:W-:-:S04]  /*1750*/  MOV R3, 0x400 ;  /* 0x0000040000037802 */ /* 0x000fc80000000f00 */
[----:B--2---:R-:W-:Y:S02]  /*1760*/  LEA R3, R2, R3, 0x18 ;  /* 0x0000000302037211 */ /* 0x004fe400078ec0ff */
[----:B------:R-:W-:-:S03]  /*1770*/  SHF.L.U32 R2, R10, 0x1f, RZ ;  /* 0x0000001f0a027819 */ /* 0x000fc600000006ff */
[----:B------:R-:W-:-:S04]  /*1780*/  IMAD R3, R12, 0x8, R3 ;  /* 0x000000080c037824 */ /* 0x000fc800078e0203 */
[----:B------:R-:W2:Y:S02]  /*1790*/  SYNCS.PHASECHK.TRANS64.TRYWAIT P0, [R3+URZ+0xd0], R2 ;  /* 0x0000d002030075a7 */ /* 0x000ea400080011ff */
[----:B--2---:R-:W-:Y:S05]  /*17a0*/  @!P0 BRA `(.L_x_24) ;  /* 0x0000005400fc8947 */ /* 0x004fea0003800000 */
.L_x_113:
[----:B------:R-:W-:Y:S01]  /*17b0*/  VIADD R12, R12, 0x1 ;  /* 0x000000010c0c7836 */ /* 0x000fe20000000000 */
[----:B------:R2:W-:Y:S04]  /*17c0*/  SYNCS.ARRIVE.TRANS64.A1T0 RZ, [R3+URZ+0xc0], RZ ;  /* 0x0000c0ff03ff79a7 */ /* 0x0005e800081000ff */
[----:B------:R-:W-:-:S04]  /*17d0*/  ISETP.NE.AND P0, PT, R12, 0x2, PT ;  /* 0x000000020c00780c */ /* 0x000fc80003f05270 */
[----:B------:R-:W-:Y:S02]  /*17e0*/  SEL R12, R12, RZ, P0 ;  /* 0x000000ff0c0c7207 */ /* 0x000fe40000000000 */
[----:B--2---:R-:W-:-:S04]  /*17f0*/  SEL R3, RZ, 0x1, P0 ;  /* 0x00000001ff037807 */ /* 0x004fc80000000000 */
[----:B------:R-:W-:-:S07]  /*1800*/  LOP3.LUT R10, R10, R3, RZ, 0x3c, !PT ;  /* 0x000000030a0a7212 */ /* 0x000fce00078e3cff */
.L_x_23:
[----:B------:R-:W-:Y:S01]  /*1810*/  UMOV UR4, 0x400 ;  /* 0x0000040000047882 */ /* 0x000fe20000000000 */
[----:B------:R-:W-:Y:S01]  /*1820*/  LEA.HI R3, R155, R155, RZ, 0x1 ;  /* 0x0000009b9b037211 */ /* 0x000fe200078f08ff */
[----:B-1----:R-:W-:Y:S01]  /*1830*/  ULEA UR4, UR37, UR4, 0x18 ;  /* 0x0000000425047291 */ /* 0x002fe2000f8ec0ff */
[----:B------:R-:W-:Y:S01]  /*1840*/  SHF.L.U32 R2, R15, 0x1f, RZ ;  /* 0x0000001f0f027819 */ /* 0x000fe200000006ff */
[----:B------:R-:W-:Y:S01]  /*1850*/  UISETP.GE.U32.AND UP0, UPT, UR15, 0x3f, UPT ;  /* 0x0000003f0f00788c */ /* 0x000fe2000bf06070 */
[----:B------:R-:W-:Y:S01]  /*1860*/  R2UR UR35, R16 ;  /* 0x00000000102372ca */ /* 0x000fe200000e0000 */
[----:B------:R-:W-:Y:S01]  /*1870*/  ULEA UR8, UR13, UR4, 0x3 ;  /* 0x000000040d087291 */ /* 0x000fe2000f8e18ff */
[----:B------:R-:W-:Y:S01]  /*1880*/  IMAD.SHL.U32 R3, R3, 0x80, RZ ;  /* 0x0000008003037824 */ /* 0x000fe200078e00ff */
[----:B------:R-:W-:Y:S01]  /*1890*/  R2UR UR11, R17 ;  /* 0x00000000110b72ca */ /* 0x000fe200000e0000 */
[----:B------:R-:W-:-:S03]  /*18a0*/  UMOV UR23, URZ ;  /* 0x000000ff00177c82 */ /* 0x000fc60008000000 */
[----:B------:R-:W-:-:S03]  /*18b0*/  LOP3.LUT R3, R3, 0xffffff00, RZ, 0xc0, !PT ;  /* 0xffffff0003037812 */ /* 0x000fc600078ec0ff */
[----:B------:R1:W2:Y:S01]  /*18c0*/  SYNCS.PHASECHK.TRANS64.TRYWAIT P0, [UR8+0x20], R2 ;  /* 0x00002002ff0075a7 */ /* 0x0002a20008001108 */
[----:B------:R-:W-:Y:S02]  /*18d0*/  R2UR UR9, R3 ;  /* 0x00000000030972ca */ /* 0x000fe400000e0000 */
[----:B------:R-:W-:-:S11]  /*18e0*/  R2UR UR8, R164 ;  /* 0x00000000a40872ca */ /* 0x000fd600000e0000 */
[----:B------:R-:W-:Y:S02]  /*18f0*/  ULOP3.LUT UR35, UR9, 0x80, UR35, 0xf8, !UPT ;  /* 0x0000008009237892 */ /* 0x000fe4000f8ef823 */
[----:B------:R-:W-:Y:S01]  /*1900*/  ULEA UR11, UR8, UR11, 0x6 ;  /* 0x0000000b080b7291 */ /* 0x000fe2000f8e30ff */
[----:B------:R-:W-:Y:S11]  /*1910*/  BRA.U !UP0, `(.L_x_25) ;  /* 0x0000000108c07547 */ /* 0x000ff6000b800000 */
[----:B------:R-:W-:Y:S01]  /*1920*/  UMOV UR16, UR6 ;  /* 0x0000000600107c82 */ /* 0x000fe20008000000 */
[----:B------:R-:W-:Y:S01]  /*1930*/  UMOV UR17, UR13 ;  /* 0x0000000d00117c82 */ /* 0x000fe20008000000 */
[----:B------:R-:W-:-:S05]  /*1940*/  UMOV UR34, URZ ;  /* 0x000000ff00227c82 */ /* 0x000fca0008000000 */
.L_x_31:
[----:B------:R-:W-:Y:S01]  /*1950*/  ULEA UR33, UR17, UR4, 0x3 ;  /* 0x0000000411217291 */ /* 0x000fe2000f8e18ff */
[----:B------:R-:W-:Y:S01]  /*1960*/  @P5 MOV R3, 0x2800 ;  /* 0x0000280000035802 */ /* 0x000fe20000000f00 */
[----:B-12-4-:R-:W-:Y:S10]  /*1970*/  @P0 BRA `(.L_x_26) ;  /* 0x00000000000c0947 */ /* 0x016ff40003800000 */
[----:B------:R-:W-:-:S04]  /*1980*/  SHF.L.U32 R5, R15, 0x1f, RZ ;  /* 0x0000001f0f057819 */ /* 0x000fc800000006ff */
[----:B------:R-:W2:Y:S02]  /*1990*/  SYNCS.PHASECHK.TRANS64.TRYWAIT P0, [UR33+0x20], R5 ;  /* 0x00002005ff0075a7 */ /* 0x000ea40008001121 */
[----:B--2---:R-:W-:Y:S05]  /*19a0*/  @!P0 BRA `(.L_x_27) ;  /* 0x0000005400908947 */ /* 0x004fea0003800000 */
.L_x_26:
[----:B------:R2:W-:Y:S01]  /*19b0*/  @P5 SYNCS.ARRIVE.TRANS64 RZ, [UR33], R3 ;  /* 0x00000003ffff59a7 */ /* 0x0005e20008000021 */
[----:B------:R-:W-:Y:S02]  /*19c0*/  ULOP3.LUT UR8, UR7, 0x2, URZ, 0xfc, !UPT ;  /* 0x0000000207087892 */ /* 0x000fe4000f8efcff */
[----:B------:R-:W-:Y:S02]  /*19d0*/  UIADD3 UR16, UPT, UPT, UR16, 0x1, URZ ;  /* 0x0000000110107890 */ /* 0x000fe4000fffe0ff */
[----:B------:R-:W-:Y:S02]  /*19e0*/  UISETP.NE.AND UP0, UPT, UR8, 0x2, UPT ;  /* 0x000000020800788c */ /* 0x000fe4000bf05270 */
[----:B------:R-:W-:-:S07]  /*19f0*/  UISETP.NE.AND UP2, UPT, UR16, 0x1, UPT ;  /* 0x000000011000788c */ /* 0x000fce000bf45270 */
[----:B------:R-:W-:Y:S05]  /*1a00*/  BRA.U UP0, `(.L_x_28) ;  /* 0x0000000100047547 */ /* 0x000fea000b800000 */
[----:B------:R-:W-:Y:S05]  /*1a10*/  BPT.TRAP 0x1 ;  /* 0x000000040000795c */ /* 0x000fea0000300000 */
.L_x_28:
[----:B------:R-:W-:Y:S04]  /*1a20*/  BSSY.RECONVERGENT B0, `(.L_x_29) ;  /* 0x0000003000007945 */ /* 0x000fe80003800200 */
[----:B------:R-:W-:Y:S05]  /*1a30*/  @!P4 BRA `(.L_x_30) ;  /* 0x000000000004c947 */ /* 0x000fea0003800000 */
[----:B------:R-:W-:Y:S05]  /*1a40*/  BPT.TRAP 0x1 ;  /* 0x000000040000795c */ /* 0x000fea0000300000 */
.L_x_30:
[----:B------:R-:W-:Y:S05]  /*1a50*/  BSYNC.RECONVERGENT B0 ;  /* 0x0000000000007941 */ /* 0x000fea0003800200 */
.L_x_29:
[----:B------:R-:W-:Y:S02]  /*1a60*/  UIADD3 UR13, UPT, UPT, UR17, 0x1, URZ ;  /* 0x00000001110d7890 */ /* 0x000fe4000fffe0ff */
[----:B------:R-:W-:Y:S02]  /*1a70*/  ULEA UR32, UR17, UR4, 0xc ;  /* 0x0000000411207291 */ /* 0x000fe4000f8e60ff */
[----:B------:R-:W-:Y:S02]  /*1a80*/  UISETP.NE.AND UP0, UPT, UR13, 0x4, UPT ;  /* 0x000000040d00788c */ /* 0x000fe4000bf05270 */
[----:B------:R-:W-:Y:S02]  /*1a90*/  UIADD3 UR28, UP1, UPT, UR24, 0x80, URZ ;  /* 0x00000080181c7890 */ /* 0x000fe4000ff3e0ff */
[----:B------:R-:W-:Y:S02]  /*1aa0*/  USEL UR9, URZ, 0x1, UP0 ;  /* 0x00000001ff097887 */ /* 0x000fe40008000000 */
[----:B------:R-:W-:-:S02]  /*1ab0*/  USEL UR13, UR13, URZ, UP0 ;  /* 0x000000ff0d0d7287 */ /* 0x000fc40008000000 */
[----:B------:R-:W-:Y:S02]  /*1ac0*/  UIADD3 UR26, UP0, UPT, UR24, 0x180, URZ ;  /* 0x00000180181a7890 */ /* 0x000fe4000ff1e0ff */
[----:B------:R-:W-:Y:S01]  /*1ad0*/  ULEA UR8, UR13, UR4, 0x3 ;  /* 0x000000040d087291 */ /* 0x000fe2000f8e18ff */
[----:B------:R-:W-:Y:S01]  /*1ae0*/  LOP3.LUT R15, R15, UR9, RZ, 0x3c, !PT ;  /* 0x000000090f0f7c12 */ /* 0x000fe2000f8e3cff */
[----:B------:R-:W-:Y:S02]  /*1af0*/  ULOP3.LUT UR33, UR33, 0xfefffff8, URZ, 0xc0, !UPT ;  /* 0xfefffff821217892 */ /* 0x000fe4000f8ec0ff */
[----:B------:R-:W-:Y:S01]  /*1b00*/  UIADD3.X UR29, UPT, UPT, URZ, UR25, URZ, UP1, !UPT ;  /* 0x00000019ff1d7290 */ /* 0x000fe20008ffe4ff */
[----:B-1----:R-:W-:Y:S01]  /*1b10*/  SHF.L.U32 R2, R15, 0x1f, RZ ;  /* 0x0000001f0f027819 */ /* 0x002fe200000006ff */
[----:B------:R-:W-:Y:S02]  /*1b20*/  UIADD3 UR32, UPT, UPT, UR32, 0x4400, URZ ;  /* 0x0000440020207890 */ /* 0x000fe4000fffe0ff */
[----:B------:R-:W-:Y:S01]  /*1b30*/  UIADD3.X UR27, UPT, UPT, URZ, UR25, URZ, UP0, !UPT ;  /* 0x00000019ff1b7290 */ /* 0x000fe200087fe4ff */
[----:B------:R4:W1:Y:S01]  /*1b40*/  SYNCS.PHASECHK.TRANS64.TRYWAIT P0, [UR8+0x20], R2 ;  /* 0x00002002ff0075a7 */ /* 0x0008620008001108 */
[----:B------:R-:W-:Y:S01]  /*1b50*/  ULEA UR8, UR17, UR4, 0xa ;  /* 0x0000000411087291 */ /* 0x000fe2000f8e50ff */
[----:B------:R-:W-:Y:S01]  /*1b60*/  UMOV UR18, 0x0 ;  /* 0x0000000000127882 */ /* 0x000fe20000000000 */
[----:B------:R-:W-:-:S02]  /*1b70*/  UMOV UR19, 0x10000000 ;  /* 0x1000000000137882 */ /* 0x000fc40000000000 */
[----:B------:R-:W-:Y:S01]  /*1b80*/  UIADD3 UR8, UPT, UPT, UR8, 0x8400, URZ ;  /* 0x0000840008087890 */ /* 0x000fe2000fffe0ff */
[----:B------:R2:W-:Y:S01]  /*1b90*/  UTMALDG.3D.2CTA [UR32], [UR28], desc[UR18] ;  /* 0x000012201c0075b4 */ /* 0x0005e20008211000 */
[----:B------:R-:W-:Y:S01]  /*1ba0*/  UMOV UR10, UR34 ;  /* 0x00000022000a7c82 */ /* 0x000fe20008000000 */
[----:B------:R-:W-:Y:S01]  /*1bb0*/  UMOV UR12, UR36 ;  /* 0x00000024000c7c82 */ /* 0x000fe20008000000 */
[----:B------:R-:W-:Y:S01]  /*1bc0*/  UMOV UR9, UR33 ;  /* 0x0000002100097c82 */ /* 0x000fe20008000000 */
[----:B------:R-:W-:Y:S01]  /*1bd0*/  UMOV UR23, UR5 ;  /* 0x0000000500177c82 */ /* 0x000fe20008000000 */
[----:B------:R-:W-:-:S03]  /*1be0*/  UMOV UR17, UR13 ;  /* 0x0000000d00117c82 */ /* 0x000fc60008000000 */
[----:B------:R4:W-:Y:S01]  /*1bf0*/  UTMALDG.3D.2CTA [UR8], [UR26], desc[UR18] ;  /* 0x000012081a0075b4 */ /* 0x0009e20008211000 */
[----:B--2---:R-:W-:Y:S01]  /*1c00*/  UIADD3 UR34, UPT, UPT, UR34, 0x20, URZ ;  /* 0x0000002022227890 */ /* 0x004fe2000fffe0ff */
[----:B------:R-:W-:Y:S11]  /*1c10*/  BRA.U UP2, `(.L_x_31) ;  /* 0xfffffffd024c7547 */ /* 0x000ff6000b83ffff */
.L_x_25:
[----:B----4-:R-:W-:Y:S01]  /*1c20*/  ULEA UR8, UR13, UR4, 0x3 ;  /* 0x000000040d087291 */ /* 0x010fe2000f8e18ff */
[----:B-1----:R-:W-:Y:S01]  /*1c30*/  SHF.L.U32 R2, R15, 0x1f, RZ ;  /* 0x0000001f0f027819 */ /* 0x002fe200000006ff */
[----:B------:R-:W-:Y:S01]  /*1c40*/  @!P1 SYNCS.ARRIVE.TRANS64.A1T0 RZ, [UR4+0x58], RZ ;  /* 0x000058ffffff99a7 */ /* 0x000fe20008100004 */
[----:B------:R-:W-:-:S06]  /*1c50*/  UISETP.GT.AND UP0, UPT, UR22, UR21, UPT ;  /* 0x000000151600728c */ /* 0x000fcc000bf04270 */
[----:B--2---:R1:W2:Y:S03]  /*1c60*/  SYNCS.PHASECHK.TRANS64.TRYWAIT P0, [UR8+0x20], R2 ;  /* 0x00002002ff0075a7 */ /* 0x0042a60008001108 */
[----:B------:R-:W-:Y:S05]  /*1c70*/  BRA.U !UP0, `(.L_x_32) ;  /* 0x0000000108c07547 */ /* 0x000fea000b800000 */
[----:B------:R-:W-:Y:S01]  /*1c80*/  UIADD3 UR26, UPT, UPT, UR14, UR23, URZ ;  /* 0x000000170e1a7290 */ /* 0x000fe2000fffe0ff */
[----:B------:R-:W-:-:S11]  /*1c90*/  UMOV UR27, UR13 ;  /* 0x0000000d001b7c82 */ /* 0x000fd60008000000 */
.L_x_38:
[----:B------:R-:W-:Y:S01]  /*1ca0*/  ULEA UR17, UR27, UR4, 0x3 ;  /* 0x000000041b117291 */ /* 0x000fe2000f8e18ff */
[----:B--2---:R-:W-:Y:S01]  /*1cb0*/  @P5 MOV R3, 0x2800 ;  /* 0x0000280000035802 */ /* 0x004fe20000000f00 */
[----:B-12---:R-:W-:Y:S10]  /*1cc0*/  @P0 BRA `(.L_x_33) ;  /* 0x00000000000c0947 */ /* 0x006ff40003800000 */
[----:B------:R-:W-:-:S04]  /*1cd0*/  SHF.L.U32 R5, R15, 0x1f, RZ ;  /* 0x0000001f0f057819 */ /* 0x000fc800000006ff */
[----:B------:R-:W2:Y:S02]  /*1ce0*/  SYNCS.PHASECHK.TRANS64.TRYWAIT P0, [UR17+0x20], R5 ;  /* 0x00002005ff0075a7 */ /* 0x000ea40008001111 */
[----:B--2---:R-:W-:Y:S05]  /*1cf0*/  @!P0 BRA `(.L_x_34) ;  /* 0x0000005000d48947 */ /* 0x004fea0003800000 */
.L_x_33:
[----:B------:R2:W-:Y:S01]  /*1d00*/  @P5 SYNCS.ARRIVE.TRANS64 RZ, [UR17], R3 ;  /* 0x00000003ffff59a7 */ /* 0x0005e20008000011 */
[----:B------:R-:W-:-:S04]  /*1d10*/  ULOP3.LUT UR8, UR7, 0x2, URZ, 0xfc, !UPT ;  /* 0x0000000207087892 */ /* 0x000fc8000f8efcff */
[----:B------:R-:W-:-:S09]  /*1d20*/  UISETP.NE.AND UP0, UPT, UR8, 0x2, UPT ;  /* 0x000000020800788c */ /* 0x000fd2000bf05270 */
[----:B------:R-:W-:Y:S05]  /*1d30*/  BRA.U UP0, `(.L_x_35) ;  /* 0x0000000100047547 */ /* 0x000fea000b800000 */
[----:B------:R-:W-:Y:S05]  /*1d40*/  BPT.TRAP 0x1 ;  /* 0x000000040000795c */ /* 0x000fea0000300000 */
.L_x_35:
[----:B------:R-:W-:Y:S04]  /*1d50*/  BSSY.RECONVERGENT B0, `(.L_x_36) ;  /* 0x0000003000007945 */ /* 0x000fe80003800200 */
[----:B------:R-:W-:Y:S05]  /*1d60*/  @!P4 BRA `(.L_x_37) ;  /* 0x000000000004c947 */ /* 0x000fea0003800000 */
[----:B------:R-:W-:Y:S05]  /*1d70*/  BPT.TRAP 0x1 ;  /* 0x000000040000795c */ /* 0x000fea0000300000 */
.L_x_37:
[----:B------:R-:W-:Y:S05]  /*1d80*/  BSYNC.RECONVERGENT B0 ;  /* 0x0000000000007941 */ /* 0x000fea0003800200 */
.L_x_36:
        /* <DEDUP_REMOVED lines=9> */
[----:B------:R-:W-:Y:S02]  /*1e20*/  USHF.L.U32 UR18, UR23, 0x5, URZ ;  /* 0x0000000517127899 */ /* 0x000fe400080006ff */
[----:B------:R-:W-:Y:S01]  /*1e30*/  ULOP3.LUT UR17, UR17, 0xfefffff8, URZ, 0xc0, !UPT ;  /* 0xfefffff811117892 */ /* 0x000fe2000f8ec0ff */
[----:B-1----:R-:W-:Y:S01]  /*1e40*/  SHF.L.U32 R2, R15, 0x1f, RZ ;  /* 0x0000001f0f027819 */ /* 0x002fe200000006ff */
[----:B------:R-:W-:Y:S02]  /*1e50*/  UIADD3 UR16, UPT, UPT, UR16, 0x4400, URZ ;  /* 0x0000440010107890 */ /* 0x000fe4000fffe0ff */
[----:B------:R-:W-:Y:S01]  /*1e60*/  UIADD3.X UR33, UPT, UPT, URZ, UR25, URZ, UP1, !UPT ;  /* 0x00000019ff217290 */ /* 0x000fe20008ffe4ff */
[----:B------:R4:W1:Y:S01]  /*1e70*/  SYNCS.PHASECHK.TRANS64.TRYWAIT P0, [UR8+0x20], R2 ;  /* 0x00002002ff0075a7 */ /* 0x0008620008001108 */
[----:B------:R-:W-:-:S02]  /*1e80*/  ULEA UR8, UR27, UR4, 0xa ;  /* 0x000000041b087291 */ /* 0x000fc4000f8e50ff */
[----:B------:R-:W-:Y:S02]  /*1e90*/  UIADD3.X UR31, UPT, UPT, URZ, UR25, URZ, UP0, !UPT ;  /* 0x00000019ff1f7290 */ /* 0x000fe400087fe4ff */
[----:B------:R-:W-:Y:S01]  /*1ea0*/  UIADD3 UR8, UPT, UPT, UR8, 0x8400, URZ ;  /* 0x0000840008087890 */ /* 0x000fe2000fffe0ff */
[----:B------:R-:W-:Y:S01]  /*1eb0*/  UMOV UR28, 0x0 ;  /* 0x00000000001c7882 */ /* 0x000fe20000000000 */
[----:B------:R-:W-:Y:S01]  /*1ec0*/  UMOV UR29, 0x10000000 ;  /* 0x10000000001d7882 */ /* 0x000fe20000000000 */
[----:B------:R-:W-:Y:S01]  /*1ed0*/  UMOV UR19, UR35 ;  /* 0x0000002300137c82 */ /* 0x000fe20008000000 */
[----:B------:R-:W-:Y:S01]  /*1ee0*/  UMOV UR20, UR36 ;  /* 0x0000002400147c82 */ /* 0x000fe20008000000 */
[----:B------:R-:W-:Y:S01]  /*1ef0*/  UMOV UR12, UR36 ;  /* 0x00000024000c7c82 */ /* 0x000fe20008000000 */
[----:B------:R-:W-:Y:S01]  /*1f00*/  UMOV UR9, UR17 ;  /* 0x0000001100097c82 */ /* 0x000fe20008000000 */
[----:B------:R-:W-:Y:S01]  /*1f10*/  UMOV UR10, UR18 ;  /* 0x00000012000a7c82 */ /* 0x000fe20008000000 */
[----:B------:R4:W-:Y:S01]  /*1f20*/  UTMALDG.3D.2CTA [UR16], [UR32], desc[UR28] ;  /* 0x00001c10200075b4 */ /* 0x0009e20008211000 */
[----:B------:R-:W-:Y:S01]  /*1f30*/  UIADD3 UR23, UPT, UPT, UR23, 0x1, URZ ;  /* 0x0000000117177890 */ /* 0x000fe2000fffe0ff */
[----:B------:R-:W-:-:S03]  /*1f40*/  UMOV UR27, UR13 ;  /* 0x0000000d001b7c82 */ /* 0x000fc60008000000 */
[----:B------:R-:W-:Y:S01]  /*1f50*/  UISETP.NE.AND UP0, UPT, UR23, UR26, UPT ;  /* 0x0000001a1700728c */ /* 0x000fe2000bf05270 */
[----:B------:R4:W-:Y:S08]  /*1f60*/  UTMALDG.3D.2CTA [UR8], [UR30], desc[UR28] ;  /* 0x00001c081e0075b4 */ /* 0x0009f00008211000 */
[----:B----4-:R-:W-:Y:S05]  /*1f70*/  BRA.U UP0, `(.L_x_38) ;  /* 0xfffffffd00487547 */ /* 0x010fea000b83ffff */
.L_x_32:
[C---:B-1----:R-:W-:Y:S01]  /*1f80*/  LEA R2, R14.reuse, UR4, 0x3 ;  /* 0x000000040e027c11 */ /* 0x042fe2000f8e18ff */
[----:B------:R-:W-:Y:S01]  /*1f90*/  NOP ;  /* 0x0000000000007918 */ /* 0x000fe20000000000 */
[----:B--2---:R-:W-:Y:S02]  /*1fa0*/  SHF.L.U32 R3, R13, 0x1f, RZ ;  /* 0x0000001f0d037819 */ /* 0x004fe400000006ff */
[----:B------:R-:W-:Y:S02]  /*1fb0*/  LEA R4, R14, UR4, 0x4 ;  /* 0x000000040e047c11 */ /* 0x000fe4000f8e20ff */
[----:B------:R-:W1:Y:S02]  /*1fc0*/  SYNCS.PHASECHK.TRANS64.TRYWAIT P0, [R2+URZ+0x60], R3 ;  /* 0x00006003020075a7 */ /* 0x000e6400080011ff */
[----:B-1----:R-:W-:Y:S05]  /*1fd0*/  @!P0 BRA `(.L_x_39) ;  /* 0x0000005000348947 */ /* 0x002fea0003800000 */
.L_x_116:
[----:B------:R-:W2:Y:S01]  /*1fe0*/  LDS.128 R4, [R4+0xf0] ;  /* 0x0000f00004047984 */ /* 0x000ea20000000c00 */
[----:B------:R-:W-:Y:S01]  /*1ff0*/  ISETP.GE.AND P0, PT, R72, 0x1, PT ;  /* 0x000000014800780c */ /* 0x000fe20003f06270 */
[----:B-1----:R-:W-:Y:S01]  /*2000*/  VIADD R2, R2, 0x70 ;  /* 0x0000007002027836 */ /* 0x002fe20000000000 */
[----:B------:R-:W-:Y:S01]  /*2010*/  @!PT LDS RZ, [RZ] ;  /* 0x00000000fffff984 */ /* 0x000fe20000000800 */
[----:B------:R-:W-:Y:S01]  /*2020*/  @!PT LDS RZ, [RZ] ;  /* 0x00000000fffff984 */ /* 0x000fe20000000800 */
[----:B------:R-:W-:Y:S01]  /*2030*/  @!PT LDS RZ, [RZ] ;  /* 0x00000000fffff984 */ /* 0x000fe20000000800 */
[----:B------:R-:W-:Y:S01]  /*2040*/  @!PT LDS RZ, [RZ] ;  /* 0x00000000fffff984 */ /* 0x000fe20000000800 */
[----:B------:R1:W-:Y:S06]  /*2050*/  MEMBAR.ALL.CTA ;  /* 0x0000000000007992 */ /* 0x0003ec0000008000 */
[----:B-1----:R-:W1:Y:S01]  /*2060*/  FENCE.VIEW.ASYNC.S ;  /* 0x00000000000073c6 */ /* 0x002e620000000000 */
[----:B------:R-:W-:-:S04]  /*2070*/  PRMT R2, RZ, 0x654, R2 ;  /* 0x00000654ff027816 */ /* 0x000fc80000000002 */
[----:B-1----:R1:W-:Y:S01]  /*2080*/  SYNCS.ARRIVE.TRANS64.RED.A1T0 RZ, [R2+URZ], RZ ;  /* 0x000000ff02ff79a7 */ /* 0x0023e200081004ff */
[----:B--2---:R-:W-:-:S13]  /*2090*/  LOP3.LUT P2, RZ, R6, 0x1, RZ, 0xc0, !PT ;  /* 0x0000000106ff7812 */ /* 0x004fda000784c0ff */
[----:B------:R-:W-:Y:S01]  /*20a0*/  @P2 SHF.R.U32.HI R3, RZ, 0x10, R5 ;  /* 0x00000010ff032819 */ /* 0x000fe20000011605 */
[----:B------:R-:W-:Y:S01]  /*20b0*/  VOTEU.ANY UP0, P2 ;  /* 0x0000000000ff7886 */ /* 0x000fe20001000100 */
[----:B------:R-:W-:Y:S02]  /*20c0*/  @P2 MOV R11, R4 ;  /* 0x00000004000b2202 */ /* 0x000fe40000000f00 */
[----:B------:R-:W-:Y:S02]  /*20d0*/  @P2 R2UR.BROADCAST UR8, R3 ;  /* 0x00000000030822ca */ /* 0x000fe400008e0000 */
[----:B------:R-:W-:-:S11]  /*20e0*/  @P2 LOP3.LUT R8, R5, 0xffff, RZ, 0xc0, !PT ;  /* 0x0000ffff05082812 */ /* 0x000fd600078ec0ff */
[----:B------:R-:W-:Y:S01]  /*20f0*/  @UP0 UMOV UR36, UR8 ;  /* 0x0000000800240c82 */ /* 0x000fe20008000000 */
[----:B-1----:R-:W-:Y:S05]  /*2100*/  @!P0 BRA `(.L_x_40) ;  /* 0x0000000000b88947 */ /* 0x002fea0003800000 */
[----:B------:R-:W3:Y:S01]  /*2110*/  LDC.64 R4, c[0x0][0xb18] ;  /* 0x0002c600ff047b82 */ /* 0x000ee20000000a00 */
[----:B------:R-:W-:-:S07]  /*2120*/  ISETP.NE.AND P3, PT, R72, 0x1, PT ;  /* 0x000000014800780c */ /* 0x000fce0003f65270 */
[----:B------:R-:W1:Y:S08]  /*2130*/  LDC.64 R6, c[0x0][0xb10] ;  /* 0x0002c400ff067b82 */ /* 0x000e700000000a00 */
[----:B------:R-:W2:Y:S08]  /*2140*/  LDC R18, c[0x0][0xb20] ;  /* 0x0002c800ff127b82 */ /* 0x000eb00000000800 */
[----:B------:R-:W4:Y:S01]  /*2150*/  LDC R20, c[0x0][0xb0c] ;  /* 0x0002c300ff147b82 */ /* 0x000f220000000800 */
[----:B---3--:R-:W-:Y:S01]  /*2160*/  IMAD.HI.U32 R19, R0, R5, RZ ;  /* 0x0000000500137227 */ /* 0x008fe200078e00ff */
[----:B------:R-:W-:-:S03]  /*2170*/  ISETP.NE.AND P0, PT, R4, 0x1, PT ;  /* 0x000000010400780c */ /* 0x000fc60003f05270 */
[----:B------:R-:W-:-:S03]  /*2180*/  IMAD.HI.U32 R5, R8, R5, RZ ;  /* 0x0000000508057227 */ /* 0x000fc600078e00ff */
[----:B------:R-:W3:Y:S01]  /*2190*/  LDC.64 R2, c[0x0][0xb28] ;  /* 0x0002ca00ff027b82 */ /* 0x000ee20000000a00 */
[----:B-1----:R-:W-:-:S04]  /*21a0*/  IMAD.HI.U32 R22, R9, R6, RZ ;  /* 0x0000000609167227 */ /* 0x002fc800078e00ff */
[----:B------:R-:W-:Y:S01]  /*21b0*/  IMAD.HI.U32 R24, R11, R6, RZ ;  /* 0x000000060b187227 */ /* 0x000fe200078e00ff */
[----:B------:R-:W-:Y:S02]  /*21c0*/  SHF.R.U32.HI R22, RZ, R7, R22 ;  /* 0x00000007ff167219 */ /* 0x000fe40000011616 */
[-C--:B--2---:R-:W-:Y:S02]  /*21d0*/  SHF.R.U32.HI R19, RZ, R18.reuse, R19 ;  /* 0x00000012ff137219 */ /* 0x084fe40000011613 */
[----:B------:R-:W-:Y:S02]  /*21e0*/  SHF.R.U32.HI R5, RZ, R18, R5 ;  /* 0x00000012ff057219 */ /* 0x000fe40000011605 */
[----:B------:R-:W-:Y:S02]  /*21f0*/  SEL R19, R0, R19, !P0 ;  /* 0x0000001300137207 */ /* 0x000fe40004000000 */
[----:B------:R-:W-:Y:S02]  /*2200*/  SHF.R.U32.HI R24, RZ, R7, R24 ;  /* 0x00000007ff187219 */ /* 0x000fe40000011618 */
[----:B----4-:R-:W-:-:S02]  /*2210*/  ISETP.NE.AND P1, PT, R20, 0x1, PT ;  /* 0x000000011400780c */ /* 0x010fc40003f25270 */
[----:B------:R-:W-:Y:S02]  /*2220*/  SEL R5, R8, R5, !P0 ;  /* 0x0000000508057207 */ /* 0x000fe40004000000 */
[----:B------:R-:W-:Y:S02]  /*2230*/  SEL R21, R9, R22, !P1 ;  /* 0x0000001609157207 */ /* 0x000fe40004800000 */
[----:B------:R-:W-:Y:S01]  /*2240*/  SEL R7, R11, R24, !P1 ;  /* 0x000000180b077207 */ /* 0x000fe20004800000 */
[----:B---3--:R-:W-:-:S04]  /*2250*/  IMAD.HI.U32 R22, R19, R2, RZ ;  /* 0x0000000213167227 */ /* 0x008fc800078e00ff */
[----:B------:R-:W-:Y:S01]  /*2260*/  IMAD.HI.U32 R6, R21, R2, RZ ;  /* 0x0000000215067227 */ /* 0x000fe200078e00ff */
[----:B------:R-:W-:-:S04]  /*2270*/  @P3 SHF.R.U32.HI R19, RZ, R3, R22 ;  /* 0x00000003ff133219 */ /* 0x000fc80000011616 */
[----:B------:R-:W-:Y:S01]  /*2280*/  @P3 SHF.R.U32.HI R21, RZ, R3, R6 ;  /* 0x00000003ff153219 */ /* 0x000fe20000011606 */
[----:B------:R-:W-:-:S04]  /*2290*/  IMAD R19, R72, R19, RZ ;  /* 0x0000001348137224 */ /* 0x000fc800078e02ff */
[----:B------:R-:W-:Y:S01]  /*22a0*/  IMAD R6, R72, R21, RZ ;  /* 0x0000001548067224 */ /* 0x000fe200078e02ff */
[C---:B------:R-:W-:Y:S02]  /*22b0*/  ISETP.GE.AND P0, PT, R5.reuse, R19, PT ;  /* 0x000000130500720c */ /* 0x040fe40003f06270 */
[----:B------:R-:W-:Y:S02]  /*22c0*/  IADD3 R19, PT, PT, -R5, RZ, RZ ;  /* 0x000000ff05137210 */ /* 0x000fe40007ffe1ff */
[----:B------:R-:W-:Y:S01]  /*22d0*/  ISETP.GE.OR P0, PT, R7, R6, P0 ;  /* 0x000000060700720c */ /* 0x000fe20000706670 */
[----:B------:R-:W-:-:S04]  /*22e0*/  IMAD.HI.U32 R6, R5, R2, RZ ;  /* 0x0000000205067227 */ /* 0x000fc800078e00ff */
[----:B------:R-:W-:Y:S01]  /*22f0*/  IMAD R8, R4, R19, R8 ;  /* 0x0000001304087224 */ /* 0x000fe200078e0208 */
[----:B------:R-:W-:-:S04]  /*2300*/  SHF.R.U32.HI R6, RZ, R3, R6 ;  /* 0x00000003ff067219 */ /* 0x000fc80000011606 */
[----:B------:R-:W-:-:S03]  /*2310*/  SEL R6, R5, R6, !P3 ;  /* 0x0000000605067207 */ /* 0x000fc60005800000 */
[----:B------:R-:W-:-:S04]  /*2320*/  @!P0 IMAD.HI.U32 R18, R7, R2, RZ ;  /* 0x0000000207128227 */ /* 0x000fc800078e00ff */
[----:B------:R-:W-:Y:S01]  /*2330*/  IMAD.MOV R2, RZ, RZ, -R6 ;  /* 0x000000ffff027224 */ /* 0x000fe200078e0a06 */
[----:B------:R-:W-:-:S03]  /*2340*/  @!P0 SHF.R.U32.HI R18, RZ, R3, R18 ;  /* 0x00000003ff128219 */ /* 0x000fc60000011612 */
[----:B------:R-:W-:Y:S01]  /*2350*/  IMAD R2, R72, R2, R5 ;  /* 0x0000000248027224 */ /* 0x000fe200078e0205 */
        /* <DEDUP_REMOVED lines=9> */
.L_x_40:
[----:B------:R-:W1:Y:S02]  /*23f0*/  LDCU UR8, c[0x0][0xb30] ;  /* 0x00016600ff0877ac */ /* 0x000e640008000800 */
[----:B-1----:R-:W-:-:S09]  /*2400*/  UISETP.NE.AND UP0, UPT, UR8, 0x1, UPT ;  /* 0x000000010800788c */ /* 0x002fd2000bf05270 */
[----:B------:R-:W-:Y:S05]  /*2410*/  BRA.U UP0, `(.L_x_41) ;  /* 0x0000000100407547 */ /* 0x000fea000b800000 */
[----:B------:R-:W1:Y:S08]  /*2420*/  LDC.64 R4, c[0x0][0xb10] ;  /* 0x0002c400ff047b82 */ /* 0x000e700000000a00 */
[----:B------:R-:W2:Y:S08]  /*2430*/  LDC.64 R2, c[0x0][0xb18] ;  /* 0x0002c600ff027b82 */ /* 0x000eb00000000a00 */
[----:B------:R-:W4:Y:S08]  /*2440*/  LDC R6, c[0x0][0xb20] ;  /* 0x0002c800ff067b82 */ /* 0x000f300000000800 */
[----:B------:R-:W3:Y:S01]  /*2450*/  LDC R18, c[0x0][0xb0c] ;  /* 0x0002c300ff127b82 */ /* 0x000ee20000000800 */
[----:B-1----:R-:W-:-:S05]  /*2460*/  IMAD.HI.U32 R4, R11, R4, RZ ;  /* 0x000000040b047227 */ /* 0x002fca00078e00ff */
[----:B------:R-:W-:Y:S01]  /*2470*/  SHF.R.U32.HI R4, RZ, R5, R4 ;  /* 0x00000005ff047219 */ /* 0x000fe20000011604 */
[----:B--2---:R-:W-:Y:S01]  /*2480*/  IMAD.HI.U32 R3, R8, R3, RZ ;  /* 0x0000000308037227 */ /* 0x004fe200078e00ff */
[----:B------:R-:W-:-:S04]  /*2490*/  ISETP.NE.AND P0, PT, R2, 0x1, PT ;  /* 0x000000010200780c */ /* 0x000fc80003f05270 */
[----:B----4-:R-:W-:-:S04]  /*24a0*/  SHF.R.U32.HI R3, RZ, R6, R3 ;  /* 0x00000006ff037219 */ /* 0x010fc80000011603 */
[----:B------:R-:W-:Y:S02]  /*24b0*/  SEL R3, R8, R3, !P0 ;  /* 0x0000000308037207 */ /* 0x000fe40004000000 */
[----:B---3--:R-:W-:-:S04]  /*24c0*/  ISETP.NE.AND P1, PT, R18, 0x1, PT ;  /* 0x000000011200780c */ /* 0x008fc80003f25270 */
[----:B------:R-:W-:-:S05]  /*24d0*/  SEL R4, R11, R4, !P1 ;  /* 0x000000040b047207 */ /* 0x000fca0004800000 */
[----:B------:R-:W-:Y:S02]  /*24e0*/  IMAD.IADD R5, R3, 0x1, -R4 ;  /* 0x0000000103057824 */ /* 0x000fe400078e0a04 */
[----:B------:R-:W-:Y:S02]  /*24f0*/  IMAD.IADD R3, R4, 0x1, -R3 ;  /* 0x0000000104037824 */ /* 0x000fe400078e0a03 */
[----:B------:R-:W-:Y:S02]  /*2500*/  IMAD R11, R5, R18, R11 ;  /* 0x00000012050b7224 */ /* 0x000fe400078e020b */
[----:B------:R-:W-:-:S07]  /*2510*/  IMAD R8, R3, R2, R8 ;  /* 0x0000000203087224 */ /* 0x000fce00078e0208 */
.L_x_41:
[----:B------:R-:W-:Y:S01]  /*2520*/  VIADD R14, R14, 0x1 ;  /* 0x000000010e0e7836 */ /* 0x000fe20000000000 */
[----:B------:R-:W-:Y:S01]  /*2530*/  PLOP3.LUT P1, PT, PT, PT, PT, 0x80, 0x8 ;  /* 0x000000000008781c */ /* 0x000fe20003f2f070 */
[----:B------:R-:W-:Y:S02]  /*2540*/  IMAD.IADD R155, R11, 0x1, R154 ;  /* 0x000000010b9b7824 */ /* 0x000fe400078e029a */
[----:B------:R-:W-:Y:S01]  /*2550*/  IMAD.IADD R164, R8, 0x1, R143 ;  /* 0x0000000108a47824 */ /* 0x000fe200078e028f */
[----:B------:R-:W-:-:S04]  /*2560*/  ISETP.NE.AND P0, PT, R14, 0x2, PT ;  /* 0x000000020e00780c */ /* 0x000fc80003f05270 */
[----:B------:R-:W-:Y:S02]  /*2570*/  SEL R2, RZ, 0x1, P0 ;  /* 0x00000001ff027807 */ /* 0x000fe40000000000 */
[----:B------:R-:W-:Y:S02]  /*2580*/  SEL R14, R14, RZ, P0 ;  /* 0x000000ff0e0e7207 */ /* 0x000fe40000000000 */
[----:B------:R-:W-:Y:S01]  /*2590*/  LOP3.LUT R13, R13, R2, RZ, 0x3c, !PT ;  /* 0x000000020d0d7212 */ /* 0x000fe200078e3cff */
[----:B------:R-:W-:Y:S06]  /*25a0*/  @P2 BRA `(.L_x_42) ;  /* 0xfffffff000582947 */ /* 0x000fec000383ffff */
[----:B------:R-:W-:Y:S01]  /*25b0*/  UIADD3 UR4, UPT, UPT, UR4, 0x20, URZ ;  /* 0x0000002004047890 */ /* 0x000fe2000fffe0ff */
[----:B------:R-:W-:-:S03]  /*25c0*/  SHF.L.U32 R3, R15, 0x1f, RZ ;  /* 0x0000001f0f037819 */ /* 0x000fc600000006ff */
[----:B------:R-:W-:-:S09]  /*25d0*/  ULEA UR5, UR13, UR4, 0x3 ;  /* 0x000000040d057291 */ /* 0x000fd2000f8e18ff */
[----:B------:R-:W1:Y:S02]  /*25e0*/  SYNCS.PHASECHK.TRANS64.TRYWAIT P0, [UR5], R3 ;  /* 0x00000003ff0075a7 */ /* 0x000e640008001105 */
[----:B-1----:R-:W-:Y:S05]  /*25f0*/  @!P0 BRA `(.L_x_43) ;  /* 0x0000004800c08947 */ /* 0x002fea0003800000 */
.L_x_118:
[----:B------:R-:W-:-:S04]  /*2600*/  UIADD3 UR6, UPT, UPT, UR13, 0x1, URZ ;  /* 0x000000010d067890 */ /* 0x000fc8000fffe0ff */
[----:B------:R-:W-:-:S04]  /*2610*/  UISETP.NE.AND UP0, UPT, UR6, 0x4, UPT ;  /* 0x000000040600788c */ /* 0x000fc8000bf05270 */
[----:B------:R-:W-:Y:S02]  /*2620*/  USEL UR7, URZ, 0x1, UP0 ;  /* 0x00000001ff077887 */ /* 0x000fe40008000000 */
[----:B------:R-:W-:-:S04]  /*2630*/  USEL UR6, UR6, URZ, UP0 ;  /* 0x000000ff06067287 */ /* 0x000fc80008000000 */
[----:B------:R-:W-:Y:S01]  /*2640*/  ULEA UR5, UR6, UR4, 0x3 ;  /* 0x0000000406057291 */ /* 0x000fe2000f8e18ff */
[----:B------:R-:W-:-:S04]  /*2650*/  LOP3.LUT R2, R15, UR7, RZ, 0x3c, !PT ;  /* 0x000000070f027c12 */ /* 0x000fc8000f8e3cff */
[----:B-1----:R-:W-:-:S04]  /*2660*/  SHF.L.U32 R3, R2, 0x1f, RZ ;  /* 0x0000001f02037819 */ /* 0x002fc800000006ff */
[----:B------:R-:W1:Y:S02]  /*2670*/  SYNCS.PHASECHK.TRANS64.TRYWAIT P0, [UR5], R3 ;  /* 0x00000003ff0075a7 */ /* 0x000e640008001105 */
[----:B-1----:R-:W-:Y:S05]  /*2680*/  @!P0 BRA `(.L_x_44) ;  /* 0x0000004800b48947 */ /* 0x002fea0003800000 */
.L_x_120:
        /* <DEDUP_REMOVED lines=9> */
.L_x_122:
[----:B------:R-:W-:-:S04]  /*2720*/  UIADD3 UR6, UPT, UPT, UR6, 0x1, URZ ;  /* 0x0000000106067890 */ /* 0x000fc8000fffe0ff */
[----:B------:R-:W-:-:S04]  /*2730*/  UISETP.NE.AND UP0, UPT, UR6, 0x4, UPT ;  /* 0x000000040600788c */ /* 0x000fc8000bf05270 */
[----:B------:R-:W-:Y:S02]  /*2740*/  USEL UR5, URZ, 0x1, UP0 ;  /* 0x00000001ff057887 */ /* 0x000fe40008000000 */
[----:B------:R-:W-:-:S04]  /*2750*/  USEL UR6, UR6, URZ, UP0 ;  /* 0x000000ff06067287 */ /* 0x000fc80008000000 */
[----:B------:R-:W-:Y:S01]  /*2760*/  ULEA UR6, UR6, UR4, 0x3 ;  /* 0x0000000406067291 */ /* 0x000fe2000f8e18ff */
[----:B-1----:R-:W-:-:S04]  /*2770*/  LOP3.LUT R3, R2, UR5, RZ, 0x3c, !PT ;  /* 0x0000000502037c12 */ /* 0x002fc8000f8e3cff */
[----:B------:R-:W-:Y:S01]  /*2780*/  SHF.L.U32 R3, R3, 0x1f, RZ ;  /* 0x0000001f03037819 */ /* 0x000fe200000006ff */
[----:B---3--:R-:W-:-:S07]  /*2790*/  IMAD.U32 R0, RZ, RZ, UR6 ;  /* 0x00000006ff007e24 */ /* 0x008fce000f8e00ff */
.L_x_46:
[----:B-1----:R1:W2:Y:S02]  /*27a0*/  SYNCS.PHASECHK.TRANS64.TRYWAIT P0, [R0+URZ], R3 ;  /* 0x00000003000075a7 */ /* 0x0022a400080011ff */
[----:B--2---:R-:W-:Y:S05]  /*27b0*/  @!P0 NANOSLEEP.SYNCS 0x989680 ;  /* 0x009896800000895d */ /* 0x004fea0003900000 */
[----:B------:R-:W2:Y:S02]  /*27c0*/  @!P0 SYNCS.PHASECHK.TRANS64 P0, [R0+URZ], R3 ;  /* 0x00000003000085a7 */ /* 0x000ea400080010ff */
[----:B--2---:R-:W-:Y:S05]  /*27d0*/  @P0 EXIT ;  /* 0x000000000000094d */ /* 0x004fea0003800000 */
[----:B------:R-:W-:Y:S05]  /*27e0*/  BRA `(.L_x_46) ;  /* 0xfffffffc00ec7947 */ /* 0x000fea000383ffff */
.L_x_22:
[----:B------:R-:W-:-:S04]  /*27f0*/  UISETP.NE.AND UP1, UPT, UR37, URZ, UPT ;  /* 0x000000ff2500728c */ /* 0x000fc8000bf25270 */
[----:B------:R-:W-:-:S09]  /*2800*/  UISETP.NE.OR UP1, UPT, UR10, 0x1, UP1 ;  /* 0x000000010a00788c */ /* 0x000fd20008f25670 */
[----:B------:R-:W-:Y:S05]  /*2810*/  BRA.U UP1, `(.L_x_47) ;  /* 0x00000005014c7547 */ /* 0x000fea000b800000 */
[----:B------:R-:W-:Y:S01]  /*2820*/  HFMA2 R11, -RZ, RZ, 0, 0 ;  /* 0x00000000ff0b7431 */ /* 0x000fe200000001ff */
[----:B------:R-:W-:Y:S01]  /*2830*/  ISETP.GE.U32.AND P2, PT, R10, 0x2, PT ;  /* 0x000000020a00780c */ /* 0x000fe20003f46070 */
[----:B------:R-:W-:Y:S01]  /*2840*/  IMAD.MOV.U32 R12, RZ, RZ, 0x1 ;  /* 0x00000001ff0c7424 */ /* 0x000fe200078e00ff */
[----:B------:R-:W-:Y:S01]  /*2850*/  CS2R R8, SRZ ;  /* 0x0000000000087805 */ /* 0x000fe2000001ff00 */
[----:B------:R-:W-:Y:S01]  /*2860*/  IMAD.MOV.U32 R3, RZ, RZ, RZ ;  /* 0x000000ffff037224 */ /* 0x000fe200078e00ff */
[----:B------:R-:W-:Y:S01]  /*2870*/  UMOV UR4, 0x400 ;  /* 0x0000040000047882 */ /* 0x000fe20000000000 */
[----:B------:R-:W-:Y:S01]  /*2880*/  UMOV UR6, URZ ;  /* 0x000000ff00067c82 */ /* 0x000fe20008000000 */
[----:B------:R-:W-:-:S12]  /*2890*/  ULEA UR37, UR37, UR4, 0x18 ;  /* 0x0000000425257291 */ /* 0x000fd8000f8ec0ff */
.L_x_51:
[----:B------:R-:W-:Y:S02]  /*28a0*/  LEA R0, R3, UR37, 0x3 ;  /* 0x0000002503007c11 */ /* 0x000fe4000f8e18ff */
[----:B------:R-:W-:-:S03]  /*28b0*/  SHF.L.U32 R5, R8, 0x1f, RZ ;  /* 0x0000001f08057819 */ /* 0x000fc600000006ff */
[----:B------:R-:W-:Y:S01]  /*28c0*/  VIADD R4, R0, 0xd0 ;  /* 0x000000d000047836 */ /* 0x000fe20000000000 */
[----:B------:R-:W1:Y:S02]  /*28d0*/  SYNCS.PHASECHK.TRANS64.TRYWAIT P0, [R0+URZ+0xc0], R5 ;  /* 0x0000c005000075a7 */ /* 0x000e6400080011ff */
[----:B-1----:R-:W-:Y:S05]  /*28e0*/  @!P0 BRA `(.L_x_48) ;  /* 0x00000048004c8947 */ /* 0x002fea0003800000 */
.L_x_123:
[----:B------:R-:W-:Y:S01]  /*28f0*/  ULEA UR5, UR6, UR37, 0x3 ;  /* 0x0000002506057291 */ /* 0x000fe2000f8e18ff */
[----:B------:R-:W-:Y:S01]  /*2900*/  PRMT R4, RZ, 0x654, R4 ;  /* 0x00000654ff047816 */ /* 0x000fe20000000004 */
[----:B-1----:R-:W-:Y:S01]  /*2910*/  @!P2 IMAD.MOV.U32 R5, RZ, RZ, 0x10 ;  /* 0x00000010ff05a424 */ /* 0x002fe200078e00ff */
[----:B------:R-:W-:Y:S01]  /*2920*/  SHF.L.U32 R7, R12, 0x1f, RZ ;  /* 0x0000001f0c077819 */ /* 0x000fe200000006ff */
[----:B------:R-:W-:Y:S01]  /*2930*/  UIADD3 UR4, UPT, UPT, UR5, 0x60, URZ ;  /* 0x0000006005047890 */ /* 0x000fe2000fffe0ff */
[----:B------:R1:W-:Y:S05]  /*2940*/  SYNCS.ARRIVE.TRANS64.RED.A1T0 RZ, [R4+URZ], RZ ;  /* 0x000000ff04ff79a7 */ /* 0x0003ea00081004ff */
[----:B------:R-:W-:Y:S01]  /*2950*/  IMAD.U32 R13, RZ, RZ, UR4 ;  /* 0x00000004ff0d7e24 */ /* 0x000fe2000f8e00ff */
[----:B------:R-:W2:Y:S04]  /*2960*/  SYNCS.PHASECHK.TRANS64.TRYWAIT P0, [UR5+0x70], R7 ;  /* 0x00007007ff0075a7 */ /* 0x000ea80008001105 */
[----:B------:R-:W-:Y:S01]  /*2970*/  PRMT R13, R10, 0x654, R13 ;  /* 0x000006540a0d7816 */ /* 0x000fe2000000000d */
[----:B-12---:R-:W-:Y:S06]  /*2980*/  @!P0 BRA `(.L_x_49) ;  /* 0x0000004800388947 */ /* 0x006fec0003800000 */
.L_x_125:
[----:B------:R-:W-:Y:S01]  /*2990*/  ULEA UR4, UR6, UR37, 0x4 ;  /* 0x0000002506047291 */ /* 0x000fe2000f8e20ff */
[----:B------:R-:W-:Y:S01]  /*29a0*/  SEL R2, R13, R2, !P2 ;  /* 0x000000020d027207 */ /* 0x000fe20005000000 */
[----:B------:R-:W-:Y:S01]  /*29b0*/  UIADD3 UR5, UPT, UPT, UR5, 0x60, URZ ;  /* 0x0000006005057890 */ /* 0x000fe2000fffe0ff */
[----:B-1----:R-:W-:Y:S01]  /*29c0*/  LEA R0, R11, UR37, 0x3 ;  /* 0x000000250b007c11 */ /* 0x002fe2000f8e18ff */
[----:B------:R-:W-:Y:S01]  /*29d0*/  UIADD3 UR4, UPT, UPT, UR4, 0xf0, URZ ;  /* 0x000000f004047890 */ /* 0x000fe2000fffe0ff */
[----:B------:R1:W-:Y:S01]  /*29e0*/  @!P2 SYNCS.ARRIVE.TRANS64.RED RZ, [R2+URZ], R5 ;  /* 0x0000000502ffa9a7 */ /* 0x0003e200080004ff */
[----:B------:R-:W-:Y:S01]  /*29f0*/  UIADD3 UR6, UPT, UPT, UR6, 0x1, URZ ;  /* 0x0000000106067890 */ /* 0x000fe2000fffe0ff */
[----:B------:R-:W-:-:S03]  /*2a00*/  VIADD R3, R3, 0x1 ;  /* 0x0000000103037836 */ /* 0x000fc60000000000 */
[----:B------:R-:W-:Y:S02]  /*2a10*/  UISETP.NE.AND UP0, UPT, UR6, 0x2, UPT ;  /* 0x000000020600788c */ /* 0x000fe4000bf05270 */
[----:B------:R-:W-:Y:S01]  /*2a20*/  ISETP.NE.AND P0, PT, R3, 0x2, PT ;  /* 0x000000020300780c */ /* 0x000fe20003f05270 */
[----:B------:R-:W-:Y:S06]  /*2a30*/  UGETNEXTWORKID.BROADCAST [UR4], [UR5] ;  /* 0x00000000040073ca */ /* 0x000fec0008000100 */
[----:B------:R-:W-:Y:S02]  /*2a40*/  USEL UR4, URZ, 0x1, UP0 ;  /* 0x00000001ff047887 */ /* 0x000fe40008000000 */
[----:B------:R-:W-:-:S04]  /*2a50*/  USEL UR6, UR6, URZ, UP0 ;  /* 0x000000ff06067287 */ /* 0x000fc80008000000 */
[----:B------:R-:W-:Y:S02]  /*2a60*/  LOP3.LUT R12, R12, UR4, RZ, 0x3c, !PT ;  /* 0x000000040c0c7c12 */ /* 0x000fe4000f8e3cff */
[----:B-1----:R-:W-:-:S04]  /*2a70*/  SHF.L.U32 R5, R9, 0x1f, RZ ;  /* 0x0000001f09057819 */ /* 0x002fc800000006ff */
[----:B------:R-:W1:Y:S02]  /*2a80*/  SYNCS.PHASECHK.TRANS64.TRYWAIT P1, [R0+URZ+0x60], R5 ;  /* 0x00006005000075a7 */ /* 0x000e6400080211ff */
[----:B-1----:R-:W-:Y:S05]  /*2a90*/  @!P1 BRA `(.L_x_50) ;  /* 0x00000048000c9947 */ /* 0x002fea0003800000 */
.L_x_126:
[----:B------:R-:W-:Y:S01]  /*2aa0*/  LEA R4, R11, UR37, 0x4 ;  /* 0x000000250b047c11 */ /* 0x000fe2000f8e20ff */
[----:B-1----:R-:W-:Y:S01]  /*2ab0*/  VIADD R0, R0, 0x70 ;  /* 0x0000007000007836 */ /* 0x002fe20000000000 */
[----:B------:R-:W-:Y:S01]  /*2ac0*/  SEL R3, R3, RZ, P0 ;  /* 0x000000ff03037207 */ /* 0x000fe20000000000 */
[----:B------:R-:W-:-:S03]  /*2ad0*/  VIADD R11, R11, 0x1 ;  /* 0x000000010b0b7836 */ /* 0x000fc60000000000 */
[----:B------:R-:W1:Y:S01]  /*2ae0*/  LDS.128 R4, [R4+0xf0] ;  /* 0x0000f00004047984 */ /* 0x000e620000000c00 */
[----:B------:R-:W-:Y:S02]  /*2af0*/  PRMT R0, RZ, 0x654, R0 ;  /* 0x00000654ff007816 */ /* 0x000fe40000000000 */
[C---:B------:R-:W-:Y:S01]  /*2b00*/  ISETP.NE.AND P1, PT, R11.reuse, 0x2, PT ;  /* 0x000000020b00780c */ /* 0x040fe20003f25270 */
[----:B------:R-:W-:Y:S01]  /*2b10*/  @!PT LDS RZ, [RZ] ;  /* 0x00000000fffff984 */ /* 0x000fe20000000800 */
[----:B------:R-:W-:Y:S01]  /*2b20*/  @!PT LDS RZ, [RZ] ;  /* 0x00000000fffff984 */ /* 0x000fe20000000800 */
[----:B------:R-:W-:Y:S01]  /*2b30*/  @!PT LDS RZ, [RZ] ;  /* 0x00000000fffff984 */ /* 0x000fe20000000800 */
[----:B------:R-:W-:Y:S01]  /*2b40*/  @!PT LDS RZ, [RZ] ;  /* 0x00000000fffff984 */ /* 0x000fe20000000800 */
[----:B------:R2:W-:Y:S06]  /*2b50*/  MEMBAR.ALL.CTA ;  /* 0x0000000000007992 */ /* 0x0005ec0000008000 */
[----:B--2---:R-:W2:Y:S01]  /*2b60*/  FENCE.VIEW.ASYNC.S ;  /* 0x00000000000073c6 */ /* 0x004ea20000000000 */
[----:B------:R-:W-:Y:S01]  /*2b70*/  SEL R11, R11, RZ, P1 ;  /* 0x000000ff0b0b7207 */ /* 0x000fe20000800000 */
[----:B--2---:R2:W-:Y:S01]  /*2b80*/  SYNCS.ARRIVE.TRANS64.RED.A1T0 RZ, [R0+URZ], RZ ;  /* 0x000000ff00ff79a7 */ /* 0x0045e200081004ff */
[----:B-1----:R-:W-:-:S02]  /*2b90*/  LOP3.LUT P3, RZ, R6, 0x1, RZ, 0xc0, !PT ;  /* 0x0000000106ff7812 */ /* 0x002fc4000786c0ff */
[----:B------:R-:W-:-:S04]  /*2ba0*/  SEL R5, RZ, 0x1, P0 ;  /* 0x00000001ff057807 */ /* 0x000fc80000000000 */
[----:B------:R-:W-:Y:S02]  /*2bb0*/  LOP3.LUT R8, R8, R5, RZ, 0x3c, !PT ;  /* 0x0000000508087212 */ /* 0x000fe400078e3cff */
[----:B--2---:R-:W-:-:S04]  /*2bc0*/  SEL R0, RZ, 0x1, P1 ;  /* 0x00000001ff007807 */ /* 0x004fc80000800000 */
[----:B------:R-:W-:Y:S01]  /*2bd0*/  LOP3.LUT R9, R9, R0, RZ, 0x3c, !PT ;  /* 0x0000000009097212 */ /* 0x000fe200078e3cff */
[----:B------:R-:W-:Y:S06]  /*2be0*/  @P3 BRA `(.L_x_51) ;  /* 0xfffffffc002c3947 */ /* 0x000fec000383ffff */
[----:B------:R-:W-:Y:S01]  /*2bf0*/  ULEA UR5, UR6, UR37, 0x3 ;  /* 0x0000002506057291 */ /* 0x000fe2000f8e18ff */
[----:B------:R-:W-:-:S08]  /*2c00*/  SHF.L.U32 R3, R12, 0x1f, RZ ;  /* 0x0000001f0c037819 */ /* 0x000fd000000006ff */
[----:B------:R-:W1:Y:S02]  /*2c10*/  SYNCS.PHASECHK.TRANS64 P0, [UR5+0x70], R3 ;  /* 0x00007003ff0075a7 */ /* 0x000e640008001005 */
[----:B-1----:R-:W-:Y:S05]  /*2c20*/  @P0 BRA `(.L_x_52) ;  /* 0x0000000000080947 */ /* 0x002fea0003800000 */
[----:B------:R-:W1:Y:S02]  /*2c30*/  SYNCS.PHASECHK.TRANS64.TRYWAIT P0, [UR5+0x70], R3 ;  /* 0x00007003ff0075a7 */ /* 0x000e640008001105 */
[----:B-1----:R-:W-:Y:S05]  /*2c40*/  @!P0 BRA `(.L_x_53) ;  /* 0x0000004400b48947 */ /* 0x002fea0003800000 */
.L_x_52:
[----:B------:R-:W-:-:S04]  /*2c50*/  UIADD3 UR4, UPT, UPT, UR6, 0x1, URZ ;  /* 0x0000000106047890 */ /* 0x000fc8000fffe0ff */
[----:B------:R-:W-:-:S04]  /*2c60*/  UISETP.NE.AND UP0, UPT, UR4, 0x2, UPT ;  /* 0x000000020400788c */ /* 0x000fc8000bf05270 */
[----:B------:R-:W-:Y:S02]  /*2c70*/  USEL UR7, URZ, 0x1, UP0 ;  /* 0x00000001ff077887 */ /* 0x000fe40008000000 */
[----:B------:R-:W-:-:S04]  /*2c80*/  USEL UR4, UR4, URZ, UP0 ;  /* 0x000000ff04047287 */ /* 0x000fc80008000000 */
[----:B------:R-:W-:Y:S01]  /*2c90*/  ULEA UR4, UR4, UR37, 0x3 ;  /* 0x0000002504047291 */ /* 0x000fe2000f8e18ff */
[----:B-1----:R-:W-:-:S04]  /*2ca0*/  LOP3.LUT R3, R12, UR7, RZ, 0x3c, !PT ;  /* 0x000000070c037c12 */ /* 0x002fc8000f8e3cff */
[----:B------:R-:W-:-:S04]  /*2cb0*/  SHF.L.U32 R0, R3, 0x1f, RZ ;  /* 0x0000001f03007819 */ /* 0x000fc800000006ff */
[----:B------:R-:W1:Y:S02]  /*2cc0*/  SYNCS.PHASECHK.TRANS64 P0, [UR4+0x70], R0 ;  /* 0x00007000ff0075a7 */ /* 0x000e640008001004 */
[----:B-1----:R-:W-:Y:S05]  /*2cd0*/  @P0 EXIT ;  /* 0x000000000000094d */ /* 0x002fea0003800000 */
[----:B------:R-:W-:Y:S02]  /*2ce0*/  SHF.L.U32 R3, R3, 0x1f, RZ ;  /* 0x0000001f03037819 */ /* 0x000fe400000006ff */
[----:B------:R-:W-:-:S07]  /*2cf0*/  MOV R0, UR4 ;  /* 0x0000000400007c02 */ /* 0x000fce0008000f00 */
.L_x_54:
[----:B-1----:R1:W2:Y:S02]  /*2d00*/  SYNCS.PHASECHK.TRANS64.TRYWAIT P0, [R0+URZ+0x70], R3 ;  /* 0x00007003000075a7 */ /* 0x0022a400080011ff */
[----:B--2---:R-:W-:Y:S05]  /*2d10*/  @!P0 NANOSLEEP.SYNCS 0x989680 ;  /* 0x009896800000895d */ /* 0x004fea0003900000 */
[----:B------:R-:W2:Y:S02]  /*2d20*/  @!P0 SYNCS.PHASECHK.TRANS64 P0, [R0+URZ+0x70], R3 ;  /* 0x00007003000085a7 */ /* 0x000ea400080010ff */
[----:B--2---:R-:W-:Y:S05]  /*2d30*/  @P0 EXIT ;  /* 0x000000000000094d */ /* 0x004fea0003800000 */
[----:B------:R-:W-:Y:S05]  /*2d40*/  BRA `(.L_x_54) ;  /* 0xfffffffc00ec7947 */ /* 0x000fea000383ffff */
.L_x_47:
[----:B------:R-:W-:Y:S05]  /*2d50*/  BRA.U UP4, `(.L_x_55) ;  /* 0x0000001104847547 */ /* 0x000fea000b800000 */
[----:B------:R-:W-:Y:S01]  /*2d60*/  UMOV UR6, 0x40 ;  /* 0x0000004000067882 */ /* 0x000fe20000000000 */
[----:B------:R-:W-:Y:S01]  /*2d70*/  NOP ;  /* 0x0000000000007918 */ /* 0x000fe20000000000 */
[----:B------:R-:W-:Y:S01]  /*2d80*/  ULEA UR6, UR37, UR6, 0x18 ;  /* 0x0000000625067291 */ /* 0x000fe2000f8ec0ff */
[----:B------:R-:W-:Y:S02]  /*2d90*/  UMOV UR7, 0x400 ;  /* 0x0000040000077882 */ /* 0x000fe40000000000 */
[----:B------:R-:W-:-:S06]  /*2da0*/  ULEA UR37, UR37, UR7, 0x18 ;  /* 0x0000000725257291 */ /* 0x000fcc000f8ec0ff */
[----:B------:R-:W1:Y:S02]  /*2db0*/  LDS.U8 R2, [UR6+0x1c] ;  /* 0x00001c06ff027984 */ /* 0x000e640008000000 */
[----:B-1----:R-:W-:-:S13]  /*2dc0*/  ISETP.NE.AND P0, PT, R2, RZ, PT ;  /* 0x000000ff0200720c */ /* 0x002fda0003f05270 */
[----:B------:R-:W-:Y:S05]  /*2dd0*/  @P0 BRA `(.L_x_56) ;  /* 0x0000000400080947 */ /* 0x000fea0003800000 */
[----:B------:R-:W-:Y:S02]  /*2de0*/  UISETP.NE.U32.AND UP0, UPT, UR5, 0x1, UPT ;  /* 0x000000010500788c */ /* 0x000fe4000bf05070 */
[----:B------:R-:W-:-:S07]  /*2df0*/  UIADD3 UR8, UPT, UPT, UR6, 0x8, URZ ;  /* 0x0000000806087890 */ /* 0x000fce000fffe0ff */
[----:B------:R-:W-:Y:S05]  /*2e00*/  BRA.U !UP0, `(.L_x_57) ;  /* 0x00000001089c7547 */ /* 0x000fea000b800000 */
[----:B------:R-:W-:Y:S01]  /*2e10*/  ELECT P0, URZ, PT ;  /* 0x0000000000ff782f */ /* 0x000fe20003800000 */
[----:B------:R-:W-:-:S12]  /*2e20*/  BSSY B0, `(.L_x_57) ;  /* 0x0000025000007945 */ /* 0x000fd80003800000 */
[----:B------:R-:W-:Y:S05]  /*2e30*/  @!P0 BRA `(.L_x_58) ;  /* 0x00000000008c8947 */ /* 0x000fea0003800000 */
[----:B------:R-:W-:-:S05]  /*2e40*/  UMOV UR7, 0x10 ;  /* 0x0000001000077882 */ /* 0x000fca0000000000 */
[----:B------:R-:W-:Y:S04]  /*2e50*/  DEPBAR.LE SB1, 0x36 ;  /* 0x00009d800000791a */ /* 0x000fe80000000000 */
[----:B------:R-:W1:Y:S02]  /*2e60*/  UTCATOMSWS.2CTA.FIND_AND_SET.ALIGN UP1, UR7, UR7 ;  /* 0x00000007000775e3 */ /* 0x000e640008220800 */
[----:B-1----:R-:W-:Y:S01]  /*2e70*/  MOV R11, UR7 ;  /* 0x00000007000b7c02 */ /* 0x002fe20008000f00 */
[----:B------:R-:W-:Y:S06]  /*2e80*/  BRA.U UP1, `(.L_x_59) ;  /* 0x0000000101187547 */ /* 0x000fec000b800000 */
.L_x_60:
[----:B------:R-:W-:Y:S05]  /*2e90*/  NANOSLEEP 0x64 ;  /* 0x000000640000795d */ /* 0x000fea0003800000 */
[----:B------:R-:W-:-:S05]  /*2ea0*/  UMOV UR7, 0x10 ;  /* 0x0000001000077882 */ /* 0x000fca0000000000 */
[----:B------:R-:W-:Y:S04]  /*2eb0*/  DEPBAR.LE SB1, 0x36 ;  /* 0x00009d800000791a */ /* 0x000fe80000000000 */
[----:B------:R-:W1:Y:S02]  /*2ec0*/  UTCATOMSWS.2CTA.FIND_AND_SET.ALIGN UP1, UR7, UR7 ;  /* 0x00000007000775e3 */ /* 0x000e640008220800 */
[----:B-1----:R-:W-:Y:S01]  /*2ed0*/  MOV R11, UR7 ;  /* 0x00000007000b7c02 */ /* 0x002fe20008000f00 */
[----:B------:R-:W-:Y:S05]  /*2ee0*/  BRA.U !UP1, `(.L_x_60) ;  /* 0xfffffffd09e87547 */ /* 0x000fea000b83ffff */
.L_x_59:
[----:B------:R-:W1:Y:S01]  /*2ef0*/  LDS R5, [UR6+0x10] ;  /* 0x00001006ff057984 */ /* 0x000e620008000800 */
[----:B------:R-:W-:Y:S01]  /*2f00*/  IMAD.U32 R3, RZ, RZ, UR37 ;  /* 0x00000025ff037e24 */ /* 0x000fe2000f8e00ff */
[----:B------:R-:W-:-:S03]  /*2f10*/  MOV R2, UR4 ;  /* 0x0000000400027c02 */ /* 0x000fc60008000f00 */
[----:B------:R-:W-:Y:S01]  /*2f20*/  VIADD R3, R3, 0x110 ;  /* 0x0000011003037836 */ /* 0x000fe20000000000 */
[----:B-1----:R-:W-:-:S04]  /*2f30*/  SHF.L.U32 R5, R5, 0x1f, RZ ;  /* 0x0000001f05057819 */ /* 0x002fc800000006ff */
[----:B------:R-:W1:Y:S02]  /*2f40*/  SYNCS.PHASECHK.TRANS64.TRYWAIT P0, [UR6+0x8], R5 ;  /* 0x00000805ff0075a7 */ /* 0x000e640008001106 */
[----:B-1----:R-:W-:Y:S05]  /*2f50*/  @P0 BRA `(.L_x_61) ;  /* 0x0000000000080947 */ /* 0x002fea0003800000 */
[----:B------:R-:W1:Y:S02]  /*2f60*/  SYNCS.PHASECHK.TRANS64.TRYWAIT P0, [UR6+0x8], R5 ;  /* 0x00000805ff0075a7 */ /* 0x000e640008001106 */
[----:B-1----:R-:W-:Y:S05]  /*2f70*/  @!P0 BRA `(.L_x_62) ;  /* 0x0000004400008947 */ /* 0x002fea0003800000 */
.L_x_61:
[----:B-1----:R-:W-:Y:S01]  /*2f80*/  HFMA2 R4, -RZ, RZ, 0, 5.9604644775390625e-08 ;  /* 0x00000001ff047431 */ /* 0x002fe200000001ff */
[----:B------:R-:W-:Y:S01]  /*2f90*/  UPRMT UR7, UR4, 0x654, UR8 ;  /* 0x0000065404077896 */ /* 0x000fe20008000008 */
[----:B------:R-:W-:Y:S01]  /*2fa0*/  IMAD.MOV.U32 R6, RZ, RZ, 0xffff ;  /* 0x0000ffffff067424 */ /* 0x000fe200078e00ff */
[----:B------:R-:W-:Y:S01]  /*2fb0*/  PRMT R2, R2, 0x654, R3 ;  /* 0x0000065402027816 */ /* 0x000fe20000000003 */
[----:B------:R-:W-:Y:S02]  /*2fc0*/  IMAD.MOV.U32 R5, RZ, RZ, 0x4 ;  /* 0x00000004ff057424 */ /* 0x000fe400078e00ff */
[----:B------:R-:W-:Y:S01]  /*2fd0*/  IMAD.SHL.U32 R9, R11, 0x20, RZ ;  /* 0x000000200b097824 */ /* 0x000fe200078e00ff */
[----:B------:R-:W-:Y:S02]  /*2fe0*/  MOV R3, UR7 ;  /* 0x0000000700037c02 */ /* 0x000fe40008000f00 */
[-C--:B------:R-:W-:Y:S01]  /*2ff0*/  SHF.L.U32 R7, R6, R11.reuse, RZ ;  /* 0x0000000b06077219 */ /* 0x080fe200000006ff */
[----:B------:R1:W-:Y:S01]  /*3000*/  SYNCS.ARRIVE.TRANS64.RED RZ, [UR7], R5 ;  /* 0x00000005ffff79a7 */ /* 0x0003e20008000407 */
[----:B------:R-:W-:Y:S01]  /*3010*/  SHF.L.U32 R6, R4, R11, RZ ;  /* 0x0000000b04067219 */ /* 0x000fe200000006ff */
[----:B------:R1:W-:Y:S04]  /*3020*/  STS [UR37+0x110], R9 ;  /* 0x00011009ff007988 */ /* 0x0003e80008000825 */
[----:B------:R1:W-:Y:S04]  /*3030*/  STAS [R2.64], R11 ;  /* 0x0000000b02007dbd */ /* 0x0003e8000c0008ff */
[----:B------:R1:W-:Y:S04]  /*3040*/  ATOMS.OR RZ, [UR6+0x14], R7 ;  /* 0x00001407ffff798c */ /* 0x0003e8000b000006 */
[----:B------:R1:W-:Y:S04]  /*3050*/  ATOMS.OR RZ, [UR6+0x18], R6 ;  /* 0x00001806ffff798c */ /* 0x0003e8000b000006 */
[----:B------:R1:W-:Y:S02]  /*3060*/  ATOMS.XOR RZ, [UR6+0x10], R4 ;  /* 0x00001004ffff798c */ /* 0x0003e4000b800006 */
.L_x_58:
[----:B------:R-:W-:Y:S05]  /*3070*/  BSYNC B0 ;  /* 0x0000000000007941 */ /* 0x000fea0003800000 */
.L_x_57:
[----:B------:R-:W-:Y:S05]  /*3080*/  BRA.U UP0, `(.L_x_63) ;  /* 0x00000001006c7547 */ /* 0x000fea000b800000 */
[----:B------:R-:W-:-:S03]  /*3090*/  UMOV UR7, 0xffffffff ;  /* 0xffffffff00077882 */ /* 0x000fc60000000000 */
[----:B------:R-:W-:Y:S05]  /*30a0*/  BRA.DIV UR7, `(.L_x_64) ;  /* 0x0000004207cc7947 */ /* 0x000fea000b800000 */
[----:B------:R-:W-:-:S13]  /*30b0*/  ELECT P6, URZ, PT ;  /* 0x0000000000ff782f */ /* 0x000fda00038c0000 */
.L_x_130:
[----:B------:R-:W-:Y:S05]  /*30c0*/  @!P6 BRA `(.L_x_63) ;  /* 0x00000000005ce947 */ /* 0x000fea0003800000 */
[----:B-1----:R-:W1:Y:S02]  /*30d0*/  LDS R3, [UR6+0x10] ;  /* 0x00001006ff037984 */ /* 0x002e640008000800 */
[----:B-1----:R-:W-:-:S04]  /*30e0*/  SHF.L.U32 R3, R3, 0x1f, RZ ;  /* 0x0000001f03037819 */ /* 0x002fc800000006ff */
[----:B------:R-:W1:Y:S02]  /*30f0*/  SYNCS.PHASECHK.TRANS64.TRYWAIT P0, [UR6+0x8], R3 ;  /* 0x00000803ff0075a7 */ /* 0x000e640008001106 */
[----:B-1----:R-:W-:Y:S05]  /*3100*/  @P0 BRA `(.L_x_65) ;  /* 0x0000000000080947 */ /* 0x002fea0003800000 */
[----:B------:R-:W1:Y:S02]  /*3110*/  SYNCS.PHASECHK.TRANS64.TRYWAIT P0, [UR6+0x8], R3 ;  /* 0x00000803ff0075a7 */ /* 0x000e640008001106 */
[----:B-1----:R-:W-:Y:S05]  /*3120*/  @!P0 BRA `(.L_x_66) ;  /* 0x0000004000cc8947 */ /* 0x002fea0003800000 */
.L_x_65:
[----:B------:R-:W2:Y:S01]  /*3130*/  LDS R5, [UR37+0x110] ;  /* 0x00011025ff057984 */ /* 0x000ea20008000800 */
[----:B-1----:R-:W-:Y:S02]  /*3140*/  HFMA2 R2, -RZ, RZ, 0, 5.9604644775390625e-08 ;  /* 0x00000001ff027431 */ /* 0x002fe400000001ff */
[----:B------:R-:W-:Y:S01]  /*3150*/  IMAD.MOV.U32 R3, RZ, RZ, 0xffff ;  /* 0x0000ffffff037424 */ /* 0x000fe200078e00ff */
[----:B------:R-:W-:Y:S01]  /*3160*/  UPRMT UR7, UR4, 0x654, UR8 ;  /* 0x0000065404077896 */ /* 0x000fe20008000008 */
[----:B--2---:R-:W-:-:S03]  /*3170*/  IMAD.SHL.U32 R4, R5, 0x20, RZ ;  /* 0x0000002005047824 */ /* 0x004fc600078e00ff */
[-C--:B------:R-:W-:Y:S02]  /*3180*/  SHF.L.U32 R3, R3, R5.reuse, RZ ;  /* 0x0000000503037219 */ /* 0x080fe400000006ff */
[----:B------:R-:W-:Y:S01]  /*3190*/  SHF.L.U32 R5, R2, R5, RZ ;  /* 0x0000000502057219 */ /* 0x000fe200000006ff */
[----:B------:R2:W-:Y:S04]  /*31a0*/  STS [UR37+0x110], R4 ;  /* 0x00011004ff007988 */ /* 0x0005e80008000825 */
[----:B------:R2:W-:Y:S04]  /*31b0*/  ATOMS.OR RZ, [UR6+0x14], R3 ;  /* 0x00001403ffff798c */ /* 0x0005e8000b000006 */
[----:B------:R2:W-:Y:S01]  /*31c0*/  ATOMS.OR RZ, [UR6+0x18], R5 ;  /* 0x00001805ffff798c */ /* 0x0005e2000b000006 */
[----:B------:R-:W-:Y:S03]  /*31d0*/  SYNCS.ARRIVE.TRANS64.RED.A1T0 RZ, [UR7], RZ ;  /* 0x000000ffffff79a7 */ /* 0x000fe60008100407 */
[----:B------:R2:W-:Y:S01]  /*31e0*/  ATOMS.XOR RZ, [UR6+0x10], R2 ;  /* 0x00001002ffff798c */ /* 0x0005e2000b800006 */
[----:B------:R-:W-:Y:S05]  /*31f0*/  BRA `(.L_x_63) ;  /* 0x0000000000107947 */ /* 0x000fea0003800000 */
.L_x_56:
[----:B------:R-:W-:-:S05]  /*3200*/  MOV R2, 0xffffffff ;  /* 0xffffffff00027802 */ /* 0x000fca0000000f00 */
[----:B------:R1:W-:Y:S02]  /*3210*/  STS [UR37+0x110], R2 ;  /* 0x00011002ff007988 */ /* 0x0003e40008000825 */
[----:B-1----:R-:W-:Y:S02]  /*3220*/  MOV R2, 0x3240 ;  /* 0x0000324000027802 */ /* 0x002fe40000000f00 */
[----:B-----5:R-:W-:Y:S05]  /*3230*/  CALL.REL.NOINC `($__internal_1_$__cuda_sm10x_tcgen05_guardrail_trap_phase_invalid_during_alloc) ;  /* 0x0000004400d47944 */ /* 0x020fea0003c00000 */
.L_x_63:
[----:B------:R-:W-:Y:S05]  /*3240*/  WARPSYNC.ALL ;  /* 0x0000000000007948 */ /* 0x000fea0003800000 */
[----:B------:R-:W3:Y:S01]  /*3250*/  S2UR UR8, SR_CgaCtaId ;  /* 0x00000000000879c3 */ /* 0x000ee20000008800 */
[----:B------:R-:W-:Y:S01]  /*3260*/  UMOV UR6, 0x400 ;  /* 0x0000040000067882 */ /* 0x000fe20000000000 */
[----:B------:R-:W-:-:S06]  /*3270*/  NOP ;  /* 0x0000000000007918 */ /* 0x000fcc0000000000 */
[----:B------:R-:W-:Y:S06]  /*3280*/  BAR.ARV 0x6, 0xa0 ;  /* 0x0182800000007b1d */ /* 0x000fec0000002000 */
[----:B------:R-:W-:Y:S01]  /*3290*/  LOP3.LUT R0, R0, 0xffff, RZ, 0xc0, !PT ;  /* 0x0000ffff00007812 */ /* 0x000fe200078ec0ff */
[----:B-1----:R-:W-:Y:S01]  /*32a0*/  IMAD.MOV.U32 R9, RZ, RZ, 0x1 ;  /* 0x00000001ff097424 */ /* 0x002fe200078e00ff */
[----:B------:R-:W-:Y:S01]  /*32b0*/  LOP3.LUT R8, R8, 0xffff, RZ, 0xc0, !PT ;  /* 0x0000ffff08087812 */ /* 0x000fe200078ec0ff */
[----:B------:R-:W-:Y:S01]  /*32c0*/  UMOV UR22, URZ ;  /* 0x000000ff00167c82 */ /* 0x000fe20008000000 */
[----:B------:R-:W-:Y:S01]  /*32d0*/  R2UR UR12, R0 ;  /* 0x00000000000c72ca */ /* 0x000fe200000e0000 */
[----:B------:R-:W-:Y:S01]  /*32e0*/  UMOV UR21, URZ ;  /* 0x000000ff00157c82 */ /* 0x000fe20008000000 */
[----:B------:R-:W-:Y:S01]  /*32f0*/  R2UR UR13, R8 ;  /* 0x00000000080d72ca */ /* 0x000fe200000e0000 */
[----:B------:R-:W-:Y:S01]  /*3300*/  IMAD.MOV.U32 R8, RZ, RZ, RZ ;  /* 0x000000ffff087224 */ /* 0x000fe200078e00ff */
[----:B------:R-:W-:-:S02]  /*3310*/  UISETP.NE.AND UP2, UPT, UR5, URZ, UPT ;  /* 0x000000ff0500728c */ /* 0x000fc4000bf45270 */
[----:B---3--:R-:W-:Y:S01]  /*3320*/  ULEA UR8, UR8, UR6, 0x18 ;  /* 0x0000000608087291 */ /* 0x008fe2000f8ec0ff */
[----:B------:R-:W1:Y:S03]  /*3330*/  LDCU UR6, c[0x0][0x38c] ;  /* 0x00007180ff0677ac */ /* 0x000e660008000800 */
[----:B------:R-:W-:Y:S02]  /*3340*/  UIADD3 UR14, UPT, UPT, UR8, 0x4400, URZ ;  /* 0x00004400080e7890 */ /* 0x000fe4000fffe0ff */
[----:B------:R-:W-:-:S03]  /*3350*/  UIADD3 UR15, UPT, UPT, UR8, 0x8400, URZ ;  /* 0x00008400080f7890 */ /* 0x000fc6000fffe0ff */
[----:B--2---:R-:W2:Y:S01]  /*3360*/  LDS R2, [UR8+0x110] ;  /* 0x00011008ff027984 */ /* 0x004ea20008000800 */
[----:B------:R-:W-:Y:S02]  /*3370*/  USHF.R.U32.HI UR14, URZ, 0x4, UR14 ;  /* 0x00000004ff0e7899 */ /* 0x000fe4000801160e */
[----:B------:R-:W-:Y:S02]  /*3380*/  USHF.R.U32.HI UR15, URZ, 0x4, UR15 ;  /* 0x00000004ff0f7899 */ /* 0x000fe4000801160f */
[----:B------:R-:W-:Y:S02]  /*3390*/  ULOP3.LUT UR14, UR14, 0x3fff, URZ, 0xc0, !UPT ;  /* 0x00003fff0e0e7892 */ /* 0x000fe4000f8ec0ff */
[----:B------:R-:W-:Y:S02]  /*33a0*/  ULOP3.LUT UR15, UR15, 0x3fff, URZ, 0xc0, !UPT ;  /* 0x00003fff0f0f7892 */ /* 0x000fe4000f8ec0ff */
[----:B------:R-:W-:Y:S02]  /*33b0*/  ULOP3.LUT UR14, UR14, 0x10000, URZ, 0xfc, !UPT ;  /* 0x000100000e0e7892 */ /* 0x000fe4000f8efcff */
[----:B-1----:R-:W-:-:S02]  /*33c0*/  UIADD3 UR6, UPT, UPT, UR6, 0x1f, URZ ;  /* 0x0000001f06067890 */ /* 0x002fc4000fffe0ff */
[----:B------:R-:W-:Y:S02]  /*33d0*/  ULOP3.LUT UR15, UR15, 0x10000, URZ, 0xfc, !UPT ;  /* 0x000100000f0f7892 */ /* 0x000fe4000f8efcff */
[----:B------:R-:W-:Y:S01]  /*33e0*/  USHF.R.S32.HI UR7, URZ, 0x1f, UR6 ;  /* 0x0000001fff077899 */ /* 0x000fe20008011406 */
[----:B------:R-:W-:Y:S01]  /*33f0*/  UMOV UR20, URZ ;  /* 0x000000ff00147c82 */ /* 0x000fe20008000000 */
[----:B------:R-:W-:Y:S02]  /*3400*/  UMOV UR26, 0x0 ;  /* 0x00000000001a7882 */ /* 0x000fe40000000000 */
[----:B------:R-:W-:Y:S01]  /*3410*/  ULEA.HI UR7, UR7, UR6, URZ, 0x5 ;  /* 0x0000000607077291 */ /* 0x000fe2000f8f28ff */
[----:B------:R-:W-:-:S03]  /*3420*/  UMOV UR27, 0x10100010 ;  /* 0x10100010001b7882 */ /* 0x000fc60000000000 */
[----:B------:R-:W-:-:S04]  /*3430*/  USHF.R.S32.HI UR7, URZ, 0x5, UR7 ;  /* 0x00000005ff077899 */ /* 0x000fc80008011407 */
[----:B------:R-:W-:-:S04]  /*3440*/  UISETP.LT.AND UP0, UPT, UR7, 0x1, UPT ;  /* 0x000000010700788c */ /* 0x000fc8000bf01270 */
[----:B------:R-:W-:Y:S01]  /*3450*/  USEL UR23, UR7, 0x1, !UP0 ;  /* 0x0000000107177887 */ /* 0x000fe2000c000000 */
[----:B--2---:R-:W-:Y:S02]  /*3460*/  R2UR UR24, R2 ;  /* 0x00000000021872ca */ /* 0x004fe400000e0000 */
[----:B------:R-:W-:-:S13]  /*3470*/  CS2R R2, SRZ ;  /* 0x0000000000027805 */ /* 0x000fda000001ff00 */
.L_x_74:
[C---:B------:R-:W-:Y:S02]  /*3480*/  LEA R0, R8.reuse, UR8, 0x3 ;  /* 0x0000000808007c11 */ /* 0x040fe4000f8e18ff */
[----:B------:R-:W-:Y:S02]  /*3490*/  SHF.L.U32 R5, R3, 0x1f, RZ ;  /* 0x0000001f03057819 */ /* 0x000fe400000006ff */
[----:B------:R-:W-:Y:S02]  /*34a0*/  LEA R4, R8, UR8, 0x4 ;  /* 0x0000000808047c11 */ /* 0x000fe4000f8e20ff */
[----:B------:R-:W1:Y:S02]  /*34b0*/  SYNCS.PHASECHK.TRANS64.TRYWAIT P0, [R0+URZ+0x60], R5 ;  /* 0x00006005000075a7 */ /* 0x000e6400080011ff */
[----:B-1-34-:R-:W-:Y:S05]  /*34c0*/  @!P0 BRA `(.L_x_67) ;  /* 0x0000003c00fc8947 */ /* 0x01afea0003800000 */
.L_x_131:
[----:B-1----:R-:W1:Y:S01]  /*34d0*/  LDS.128 R4, [R4+0xf0] ;  /* 0x0000f00004047984 */ /* 0x002e620000000c00 */
[----:B------:R-:W-:Y:S02]  /*34e0*/  VIADD R0, R0, 0x70 ;  /* 0x0000007000007836 */ /* 0x000fe40000000000 */
[----:B------:R-:W-:Y:S01]  /*34f0*/  VIADD R8, R8, 0x1 ;  /* 0x0000000108087836 */ /* 0x000fe20000000000 */
[----:B------:R-:W-:Y:S01]  /*3500*/  @!PT LDS RZ, [RZ] ;  /* 0x00000000fffff984 */ /* 0x000fe20000000800 */
[----:B------:R-:W-:Y:S01]  /*3510*/  @!PT LDS RZ, [RZ] ;  /* 0x00000000fffff984 */ /* 0x000fe20000000800 */
[----:B------:R-:W-:Y:S01]  /*3520*/  @!PT LDS RZ, [RZ] ;  /* 0x00000000fffff984 */ /* 0x000fe20000000800 */
[----:B------:R-:W-:Y:S01]  /*3530*/  @!PT LDS RZ, [RZ] ;  /* 0x00000000fffff984 */ /* 0x000fe20000000800 */
[----:B------:R2:W-:Y:S06]  /*3540*/  MEMBAR.ALL.CTA ;  /* 0x0000000000007992 */ /* 0x0005ec0000008000 */
[----:B--2---:R-:W2:Y:S01]  /*3550*/  FENCE.VIEW.ASYNC.S ;  /* 0x00000000000073c6 */ /* 0x004ea20000000000 */
[----:B------:R-:W-:-:S04]  /*3560*/  PRMT R0, RZ, 0x654, R0 ;  /* 0x00000654ff007816 */ /* 0x000fc80000000000 */
[----:B--2---:R2:W-:Y:S01]  /*3570*/  SYNCS.ARRIVE.TRANS64.RED.A1T0 RZ, [R0+URZ], RZ ;  /* 0x000000ff00ff79a7 */ /* 0x0045e200081004ff */
[----:B-1----:R-:W-:Y:S01]  /*3580*/  LOP3.LUT P1, RZ, R6, 0x1, RZ, 0xc0, !PT ;  /* 0x0000000106ff7812 */ /* 0x002fe2000782c0ff */
[----:B--2---:R-:W-:-:S12]  /*3590*/  BRA.U UP2, `(.L_x_68) ;  /* 0x0000000102cc7547 */ /* 0x004fd8000b800000 */
[----:B------:R-:W1:Y:S01]  /*35a0*/  LDCU UR6, c[0x0][0x38c] ;  /* 0x00007180ff0677ac */ /* 0x000e620008000800 */
[----:B------:R-:W-:Y:S02]  /*35b0*/  PLOP3.LUT P2, PT, PT, PT, PT, 0x80, 0x8 ;  /* 0x000000000008781c */ /* 0x000fe40003f4f070 */
[----:B------:R-:W-:Y:S01]  /*35c0*/  SHF.L.U32 R5, R9, 0x1f, RZ ;  /* 0x0000001f09057819 */ /* 0x000fe200000006ff */
[----:B------:R-:W-:Y:S02]  /*35d0*/  ULEA UR11, UR22, UR8, 0x3 ;  /* 0x00000008160b7291 */ /* 0x000fe4000f8e18ff */
[----:B-1----:R-:W-:-:S06]  /*35e0*/  UISETP.GE.AND UP0, UPT, UR6, 0x1, UPT ;  /* 0x000000010600788c */ /* 0x002fcc000bf06270 */
[----:B------:R-:W-:-:S05]  /*35f0*/  PLOP3.LUT P0, PT, PT, PT, UP0, 0x80, 0x8 ;  /* 0x000000000008781c */ /* 0x000fca0003f0f008 */
[----:B------:R-:W-:-:S08]  /*3600*/  @UP0 ULEA UR6, UR21, UR8, 0x3 ;  /* 0x0000000815060291 */ /* 0x000fd0000f8e18ff */
[----:B------:R-:W-:-:S04]  /*3610*/  @P0 SHF.L.U32 R0, R2, 0x1f, RZ ;  /* 0x0000001f02000819 */ /* 0x000fc800000006ff */
[----:B------:R1:W2:Y:S01]  /*3620*/  @P0 SYNCS.PHASECHK.TRANS64.TRYWAIT P2, [UR6], R0 ;  /* 0x00000000ff0005a7 */ /* 0x0002a20008041106 */
[----:B------:R-:W3:Y:S02]  /*3630*/  SYNCS.PHASECHK.TRANS64.TRYWAIT P0, [UR11+0xa0], R5 ;  /* 0x0000a005ff0075a7 */ /* 0x000ee4000800110b */
[----:B-123--:R-:W-:Y:S05]  /*3640*/  @!P0 BRA `(.L_x_69) ;  /* 0x0000003c00b08947 */ /* 0x00efea0003800000 */
.L_x_133:
[----:B------:R-:W-:Y:S01]  /*3650*/  UMOV UR19, UR20 ;  /* 0x0000001400137c82 */ /* 0x000fe20008000000 */
[----:B------:R-:W-:Y:S05]  /*3660*/  BRA.U !UP0, `(.L_x_70) ;  /* 0x0000000108887547 */ /* 0x000fea000b800000 */
[----:B------:R-:W-:Y:S02]  /*3670*/  UIADD3 UR19, UPT, UPT, UR23, UR20, URZ ;  /* 0x0000001417137290 */ /* 0x000fe4000fffe0ff */
[----:B------:R-:W-:Y:S02]  /*3680*/  ULEA UR10, UR22, UR24, 0x6 ;  /* 0x00000018160a7291 */ /* 0x000fe4000f8e30ff */
[----:B------:R-:W-:Y:S01]  /*3690*/  UPLOP3.LUT UP3, UPT, UPT, UPT, UPT, 0x40, 0x4 ;  /* 0x000000000004789c */ /* 0x000fe20003f6e870 */
[----:B------:R-:W-:Y:S01]  /*36a0*/  UMOV UR18, UR7 ;  /* 0x0000000700127c82 */ /* 0x000fe20008000000 */
[----:B------:R-:W-:-:S09]  /*36b0*/  UMOV UR17, UR21 ;  /* 0x0000001500117c82 */ /* 0x000fd20008000000 */
.L_x_73:
[----:B--2---:R-:W-:Y:S01]  /*36c0*/  ULEA UR9, UR17, UR8, 0x3 ;  /* 0x0000000811097291 */ /* 0x004fe2000f8e18ff */
[----:B---3--:R-:W-:Y:S11]  /*36d0*/  @P2 BRA `(.L_x_71) ;  /* 0x00000000000c2947 */ /* 0x008ff60003800000 */
[----:B-1----:R-:W-:Y:S04]  /*36e0*/  SHF.L.U32 R5, R2, 0x1f, RZ ;  /* 0x0000001f02057819 */ /* 0x002fe800000006ff */
[----:B------:R-:W1:Y:S02]  /*36f0*/  SYNCS.PHASECHK.TRANS64.TRYWAIT P0, [UR9], R5 ;  /* 0x00000005ff0075a7 */ /* 0x000e640008001109 */
[----:B-1----:R-:W-:Y:S05]  /*3700*/  @!P0 BRA `(.L_x_72) ;  /* 0x0000003c00988947 */ /* 0x002fea0003800000 */
.L_x_71:
[----:B------:R-:W-:Y:S01]  /*3710*/  UISETP.NE.AND UP0, UPT, UR18, 0x1, UPT ;  /* 0x000000011200788c */ /* 0x000fe2000bf05270 */
[----:B------:R-:W-:Y:S01]  /*3720*/  PLOP3.LUT P2, PT, PT, PT, PT, 0x80, 0x8 ;  /* 0x000000000008781c */ /* 0x000fe20003f4f070 */
[----:B------:R-:W-:Y:S02]  /*3730*/  UIADD3 UR21, UPT, UPT, UR17, 0x1, URZ ;  /* 0x0000000111157890 */ /* 0x000fe4000fffe0ff */
[----:B------:R-:W-:Y:S02]  /*3740*/  ULEA UR28, UR17, UR15, 0x6 ;  /* 0x0000000f111c7291 */ /* 0x000fe4000f8e30ff */
[----:B------:R-:W-:Y:S01]  /*3750*/  UISETP.NE.AND UP1, UPT, UR21, 0x4, UPT ;  /* 0x000000041500788c */ /* 0x000fe2000bf25270 */
[----:B------:R-:W-:Y:S01]  /*3760*/  PLOP3.LUT P0, PT, PT, PT, UP0, 0x80, 0x8 ;  /* 0x000000000008781c */ /* 0x000fe20003f0f008 */
[----:B------:R-:W-:Y:S02]  /*3770*/  ULEA UR30, UR17, UR14, 0x8 ;  /* 0x0000000e111e7291 */ /* 0x000fe4000f8e40ff */
[----:B------:R-:W-:Y:S02]  /*3780*/  USEL UR16, URZ, 0x1, UP1 ;  /* 0x00000001ff107887 */ /* 0x000fe40008800000 */
[----:B------:R-:W-:Y:S02]  /*3790*/  USEL UR21, UR21, URZ, UP1 ;  /* 0x000000ff15157287 */ /* 0x000fe40008800000 */
[----:B------:R-:W-:Y:S02]  /*37a0*/  UIADD3 UR9, UPT, UPT, UR9, 0x20, URZ ;  /* 0x0000002009097890 */ /* 0x000fe4000fffe0ff */
[----:B------:R-:W-:Y:S01]  /*37b0*/  @UP0 ULEA UR6, UR21, UR8, 0x3 ;  /* 0x0000000815060291 */ /* 0x000fe2000f8e18ff */
[----:B------:R-:W-:Y:S01]  /*37c0*/  LOP3.LUT R2, R2, UR16, RZ, 0x3c, !PT ;  /* 0x0000001002027c12 */ /* 0x000fe2000f8e3cff */
[----:B------:R-:W-:Y:S01]  /*37d0*/  UMOV UR29, 0xc0004010 ;  /* 0xc0004010001d7882 */ /* 0x000fe20000000000 */
[----:B------:R-:W-:Y:S01]  /*37e0*/  UMOV UR31, 0xc0004010 ;  /* 0xc0004010001f7882 */ /* 0x000fe20000000000 */
[----:B------:R-:W-:Y:S01]  /*37f0*/  UIADD3 UR20, UPT, UPT, UR20, 0x1, URZ ;  /* 0x0000000114147890 */ /* 0x000fe2000fffe0ff */
[----:B-1----:R-:W-:Y:S01]  /*3800*/  @P0 SHF.L.U32 R0, R2, 0x1f, RZ ;  /* 0x0000001f02000819 */ /* 0x002fe200000006ff */
[----:B------:R-:W-:Y:S02]  /*3810*/  UIADD3 UR18, UPT, UPT, UR18, -0x1, URZ ;  /* 0xffffffff12127890 */ /* 0x000fe4000fffe0ff */
[----:B------:R-:W-:Y:S01]  /*3820*/  UISETP.NE.AND UP0, UPT, UR20, UR19, UPT ;  /* 0x000000131400728c */ /* 0x000fe2000bf05270 */
[----:B------:R2:W3:Y:S01]  /*3830*/  @P0 SYNCS.PHASECHK.TRANS64.TRYWAIT P2, [UR6], R0 ;  /* 0x00000000ff0005a7 */ /* 0x0004e20008041106 */
[----:B------:R2:W-:Y:S01]  /*3840*/  UTCQMMA.2CTA gdesc[UR30], gdesc[UR28], tmem[UR10], tmem[UR26], idesc[UR27], UP3 ;  /* 0x00ff1a1c1e0075ea */ /* 0x0005e20009a0030a */
[----:B------:R-:W-:Y:S01]  /*3850*/  UPLOP3.LUT UP3, UPT, UPT, UPT, UPT, 0x80, 0x8 ;  /* 0x000000000008789c */ /* 0x000fe20003f6f070 */
[----:B------:R2:W-:Y:S01]  /*3860*/  UTCBAR.2CTA.MULTICAST [UR9], URZ, UR13 ;  /* 0x000000ff090073e9 */ /* 0x0005e2000820080d */
[----:B------:R-:W-:Y:S04]  /*3870*/  UMOV UR17, UR21 ;  /* 0x0000001500117c82 */ /* 0x000fe80008000000 */
[----:B------:R-:W-:Y:S05]  /*3880*/  BRA.U UP0, `(.L_x_73) ;  /* 0xfffffffd008c7547 */ /* 0x000fea000b83ffff */
.L_x_70:
[----:B------:R-:W-:Y:S01]  /*3890*/  UIADD3 UR11, UPT, UPT, UR11, 0x80, URZ ;  /* 0x000000800b0b7890 */ /* 0x000fe2000fffe0ff */
[----:B------:R-:W-:-:S08]  /*38a0*/  UMOV UR20, UR19 ;  /* 0x0000001300147c82 */ /* 0x000fd00008000000 */
[----:B------:R4:W-:Y:S01]  /*38b0*/  UTCBAR.2CTA.MULTICAST [UR11], URZ, UR12 ;  /* 0x000000ff0b0073e9 */ /* 0x0009e2000820080c */
[----:B------:R-:W-:Y:S02]  /*38c0*/  NOP ;  /* 0x0000000000007918 */ /* 0x000fe40000000000 */
.L_x_68:
[----:B------:R-:W-:Y:S01]  /*38d0*/  UIADD3 UR22, UPT, UPT, UR22, 0x1, URZ ;  /* 0x0000000116167890 */ /* 0x000fe2000fffe0ff */
[----:B------:R-:W-:-:S03]  /*38e0*/  ISETP.NE.AND P0, PT, R8, 0x2, PT ;  /* 0x000000020800780c */ /* 0x000fc60003f05270 */
[----:B------:R-:W-:Y:S01]  /*38f0*/  UISETP.NE.AND UP0, UPT, UR22, 0x4, UPT ;  /* 0x000000041600788c */ /* 0x000fe2000bf05270 */
[----:B-12---:R-:W-:Y:S02]  /*3900*/  SEL R0, RZ, 0x1, P0 ;  /* 0x00000001ff007807 */ /* 0x006fe40000000000 */
[----:B------:R-:W-:Y:S01]  /*3910*/  SEL R8, R8, RZ, P0 ;  /* 0x000000ff08087207 */ /* 0x000fe20000000000 */
[----:B------:R-:W-:Y:S01]  /*3920*/  USEL UR6, URZ, 0x1, UP0 ;  /* 0x00000001ff067887 */ /* 0x000fe20008000000 */
[----:B------:R-:W-:Y:S01]  /*3930*/  LOP3.LUT R3, R3, R0, RZ, 0x3c, !PT ;  /* 0x0000000003037212 */ /* 0x000fe200078e3cff */
[----:B------:R-:W-:-:S04]  /*3940*/  USEL UR22, UR22, URZ, UP0 ;  /* 0x000000ff16167287 */ /* 0x000fc80008000000 */
[----:B------:R-:W-:Y:S01]  /*3950*/  LOP3.LUT R9, R9, UR6, RZ, 0x3c, !PT ;  /* 0x0000000609097c12 */ /* 0x000fe2000f8e3cff */
[----:B------:R-:W-:Y:S07]  /*3960*/  @P1 BRA `(.L_x_74) ;  /* 0xfffffff800c41947 */ /* 0x000fee000383ffff */
[----:B------:R-:W1:Y:S01]  /*3970*/  S2UR UR6, SR_CgaCtaId ;  /* 0x00000000000679c3 */ /* 0x000e620000008800 */
[----:B------:R-:W-:Y:S01]  /*3980*/  ELECT P0, URZ, PT ;  /* 0x0000000000ff782f */ /* 0x000fe20003800000 */
[----:B------:R-:W-:Y:S01]  /*3990*/  HFMA2 R0, -RZ, RZ, 0, 5.9604644775390625e-08 ;  /* 0x00000001ff007431 */ /* 0x000fe200000001ff */
[----:B------:R-:W-:-:S05]  /*39a0*/  UMOV UR7, 0x40 ;  /* 0x0000004000077882 */ /* 0x000fca0000000000 */
[----:B------:R-:W-:Y:S01]  /*39b0*/  UVIRTCOUNT.DEALLOC.SMPOOL 0x80 ;  /* 0x000000800000784c */ /* 0x000fe20000000000 */
[----:B------:R-:W-:Y:S02]  /*39c0*/  UISETP.NE.AND UP0, UPT, UR5, URZ, UPT ;  /* 0x000000ff0500728c */ /* 0x000fe4000bf05270 */
[----:B-1----:R-:W-:-:S09]  /*39d0*/  ULEA UR6, UR6, UR7, 0x18 ;  /* 0x0000000706067291 */ /* 0x002fd2000f8ec0ff */
[----:B------:R1:W-:Y:S01]  /*39e0*/  @P0 STS.U8 [UR6+0x1c], R0 ;  /* 0x00001c00ff000988 */ /* 0x0003e20008000006 */
[----:B------:R-:W-:Y:S05]  /*39f0*/  BRA.U UP0, `(.L_x_75) ;  /* 0x0000000100a07547 */ /* 0x000fea000b800000 */
[----:B------:R-:W-:Y:S01]  /*3a00*/  UIADD3 UR5, UPT, UPT, UR8, 0xa0, URZ ;  /* 0x000000a008057890 */ /* 0x000fe2000fffe0ff */
[----:B------:R-:W-:-:S03]  /*3a10*/  SHF.L.U32 R3, R9, 0x1f, RZ ;  /* 0x0000001f09037819 */ /* 0x000fc600000006ff */
[----:B------:R-:W-:-:S09]  /*3a20*/  ULEA UR7, UR22, UR5, 0x3 ;  /* 0x0000000516077291 */ /* 0x000fd2000f8e18ff */
[----:B------:R-:W2:Y:S02]  /*3a30*/  SYNCS.PHASECHK.TRANS64.TRYWAIT P0, [UR7], R3 ;  /* 0x00000003ff0075a7 */ /* 0x000ea40008001107 */
[----:B--2---:R-:W-:Y:S05]  /*3a40*/  @!P0 BRA `(.L_x_76) ;  /* 0x0000003800e08947 */ /* 0x004fea0003800000 */
.L_x_136:
        /* <DEDUP_REMOVED lines=9> */
.L_x_138:
        /* <DEDUP_REMOVED lines=9> */
.L_x_140:
[----:B------:R-:W-:-:S04]  /*3b70*/  UIADD3 UR9, UPT, UPT, UR9, 0x1, URZ ;  /* 0x0000000109097890 */ /* 0x000fc8000fffe0ff */
[----:B------:R-:W-:-:S04]  /*3b80*/  UISETP.NE.AND UP1, UPT, UR9, 0x4, UPT ;  /* 0x000000040900788c */ /* 0x000fc8000bf25270 */
[----:B------:R-:W-:Y:S02]  /*3b90*/  USEL UR7, URZ, 0x1, UP1 ;  /* 0x00000001ff077887 */ /* 0x000fe40008800000 */
[----:B------:R-:W-:-:S04]  /*3ba0*/  USEL UR9, UR9, URZ, UP1 ;  /* 0x000000ff09097287 */ /* 0x000fc80008800000 */
[----:B------:R-:W-:Y:S01]  /*3bb0*/  ULEA UR9, UR9, UR5, 0x3 ;  /* 0x0000000509097291 */ /* 0x000fe2000f8e18ff */
[----:B-1----:R-:W-:-:S04]  /*3bc0*/  LOP3.LUT R3, R2, UR7, RZ, 0x3c, !PT ;  /* 0x0000000702037c12 */ /* 0x002fc8000f8e3cff */
[----:B------:R-:W-:Y:S01]  /*3bd0*/  SHF.L.U32 R3, R3, 0x1f, RZ ;  /* 0x0000001f03037819 */ /* 0x000fe200000006ff */
[----:B------:R-:W-:-:S04]  /*3be0*/  IMAD.U32 R0, RZ, RZ, UR9 ;  /* 0x00000009ff007e24 */ /* 0x000fc8000f8e00ff */
[----:B------:R1:W2:Y:S03]  /*3bf0*/  SYNCS.PHASECHK.TRANS64.TRYWAIT P0, [R0+URZ], R3 ;  /* 0x00000003000075a7 */ /* 0x0002a600080011ff */
[----:B--2---:R-:W-:Y:S05]  /*3c00*/  @!P0 NANOSLEEP.SYNCS 0x989680 ;  /* 0x009896800000895d */ /* 0x004fea0003900000 */
[----:B------:R-:W2:Y:S02]  /*3c10*/  @!P0 SYNCS.PHASECHK.TRANS64 P0, [R0+URZ], R3 ;  /* 0x00000003000085a7 */ /* 0x000ea400080010ff */
[----:B--2---:R-:W-:Y:S05]  /*3c20*/  @P0 BRA `(.L_x_79) ;  /* 0x0000000000200947 */ /* 0x004fea0003800000 */
.L_x_80:
[----:B--2---:R2:W1:Y:S02]  /*3c30*/  SYNCS.PHASECHK.TRANS64.TRYWAIT P0, [R0+URZ], R3 ;  /* 0x00000003000075a7 */ /* 0x00446400080011ff */
[----:B-1----:R-:W-:Y:S05]  /*3c40*/  @!P0 NANOSLEEP.SYNCS 0x989680 ;  /* 0x009896800000895d */ /* 0x002fea0003900000 */
[----:B------:R-:W1:Y:S02]  /*3c50*/  @!P0 SYNCS.PHASECHK.TRANS64 P0, [R0+URZ], R3 ;  /* 0x00000003000085a7 */ /* 0x000e6400080010ff */
[----:B-1----:R-:W-:Y:S05]  /*3c60*/  @!P0 BRA `(.L_x_80) ;  /* 0xfffffffc00f08947 */ /* 0x002fea000383ffff */
[----:B------:R-:W-:Y:S05]  /*3c70*/  BRA `(.L_x_79) ;  /* 0x00000000000c7947 */ /* 0x000fea0003800000 */
.L_x_75:
[----:B------:R-:W-:-:S04]  /*3c80*/  UIADD3 UR5, UPT, UPT, UR8, 0xe0, URZ ;  /* 0x000000e008057890 */ /* 0x000fc8000fffe0ff */
[----:B------:R-:W-:-:S09]  /*3c90*/  UPRMT UR5, UR4, 0x654, UR5 ;  /* 0x0000065404057896 */ /* 0x000fd20008000005 */
[----:B------:R-:W-:Y:S03]  /*3ca0*/  SYNCS.ARRIVE.TRANS64.RED.A1T0 RZ, [UR5], RZ ;  /* 0x000000ffffff79a7 */ /* 0x000fe60008100405 */
.L_x_79:
[----:B-12---:R-:W-:Y:S01]  /*3cb0*/  SHF.L.U32 R3, RZ, 0x1f, RZ ;  /* 0x0000001fff037819 */ /* 0x006fe200000006ff */
[----:B------:R-:W-:Y:S01]  /*3cc0*/  UIADD3 UR5, UPT, UPT, UR8, 0xe0, URZ ;  /* 0x000000e008057890 */ /* 0x000fe2000fffe0ff */
[----:B------:R-:W-:Y:S02]  /*3cd0*/  PLOP3.LUT P0, PT, PT, PT, UP0, 0x80, 0x8 ;  /* 0x000000000008781c */ /* 0x000fe40003f0f008 */
[----:B------:R-:W1:Y:S02]  /*3ce0*/  SYNCS.PHASECHK.TRANS64.TRYWAIT P1, [UR8+0xe0], R3 ;  /* 0x0000e003ff0075a7 */ /* 0x000e640008021108 */
[----:B-1----:R-:W-:Y:S09]  /*3cf0*/  @!P1 BRA `(.L_x_81) ;  /* 0x00000038007c9947 */ /* 0x002ff20003800000 */
.L_x_142:
[----:B------:R-:W-:Y:S01]  /*3d00*/  @!UP0 UPRMT UR5, UR4, 0x654, UR5 ;  /* 0x0000065404058896 */ /* 0x000fe20008000005 */
[----:B------:R-:W-:Y:S02]  /*3d10*/  UMOV UR8, 0xffff ;  /* 0x0000ffff00087882 */ /* 0x000fe40000000000 */
[----:B------:R-:W-:-:S06]  /*3d20*/  UMOV UR4, 0x1 ;  /* 0x0000000100047882 */ /* 0x000fcc0000000000 */
[----:B------:R-:W-:Y:S01]  /*3d30*/  @!P0 SYNCS.ARRIVE.TRANS64.RED.A1T0 RZ, [UR5], RZ ;  /* 0x000000ffffff89a7 */ /* 0x000fe20008100405 */
[----:B------:R-:W-:Y:S01]  /*3d40*/  NOP ;  /* 0x0000000000007918 */ /* 0x000fe20000000000 */
[----:B-1----:R-:W1:Y:S01]  /*3d50*/  LDS R0, [UR6+0x14] ;  /* 0x00001406ff007984 */ /* 0x002e620008000800 */
[----:B------:R-:W-:-:S04]  /*3d60*/  ULOP3.LUT UR5, UR24, 0xffff, URZ, 0xc0, !UPT ;  /* 0x0000ffff18057892 */ /* 0x000fc8000f8ec0ff */
[----:B------:R-:W-:-:S04]  /*3d70*/  USHF.R.U32.HI UR5, URZ, 0x5, UR5 ;  /* 0x00000005ff057899 */ /* 0x000fc80008011605 */
[----:B------:R-:W-:Y:S02]  /*3d80*/  USHF.L.U32 UR8, UR8, UR5, URZ ;  /* 0x0000000508087299 */ /* 0x000fe400080006ff */
[----:B------:R-:W-:-:S04]  /*3d90*/  USHF.L.U32 UR4, UR4, UR5, URZ ;  /* 0x0000000504047299 */ /* 0x000fc800080006ff */
[----:B-1----:R-:W-:-:S04]  /*3da0*/  LOP3.LUT R0, R0, UR8, RZ, 0xc0, !PT ;  /* 0x0000000800007c12 */ /* 0x002fc8000f8ec0ff */
[----:B------:R-:W-:-:S13]  /*3db0*/  ISETP.NE.AND P0, PT, R0, UR8, PT ;  /* 0x0000000800007c0c */ /* 0x000fda000bf05270 */
[----:B------:R-:W-:Y:S05]  /*3dc0*/  @P0 BRA `(.L_x_82) ;  /* 0x0000000000580947 */ /* 0x000fea0003800000 */
[----:B------:R-:W1:Y:S02]  /*3dd0*/  LDS R0, [UR6+0x18] ;  /* 0x00001806ff007984 */ /* 0x000e640008000800 */
[----:B-1----:R-:W-:-:S04]  /*3de0*/  LOP3.LUT R0, R0, UR4, RZ, 0xc0, !PT ;  /* 0x0000000400007c12 */ /* 0x002fc8000f8ec0ff */
[----:B------:R-:W-:-:S13]  /*3df0*/  ISETP.NE.AND P0, PT, R0, UR4, PT ;  /* 0x0000000400007c0c */ /* 0x000fda000bf05270 */
[----:B------:R-:W-:Y:S05]  /*3e00*/  @P0 BRA `(.L_x_83) ;  /* 0x00000000003c0947 */ /* 0x000fea0003800000 */
[----:B------:R-:W1:Y:S01]  /*3e10*/  S2R R2, SR_LANEID ;  /* 0x0000000000027919 */ /* 0x000e620000000000 */
[----:B------:R-:W-:Y:S01]  /*3e20*/  ULOP3.LUT UR8, URZ, UR8, URZ, 0x33, !UPT ;  /* 0x00000008ff087292 */ /* 0x000fe2000f8e33ff */
[----:B------:R-:W-:Y:S01]  /*3e30*/  LOP3.LUT R4, RZ, UR4, RZ, 0x33, !PT ;  /* 0x00000004ff047c12 */ /* 0x000fe2000f8e33ff */
[----:B------:R-:W-:Y:S02]  /*3e40*/  VOTEU.ANY UR7, UPT, PT ;  /* 0x0000000000077886 */ /* 0x000fe400038e0100 */
[----:B------:R-:W-:Y:S01]  /*3e50*/  UFLO.U32 UR7, UR7 ;  /* 0x00000007000772bd */ /* 0x000fe200080e0000 */
[----:B------:R-:W2:Y:S01]  /*3e60*/  REDUX UR4, R4 ;  /* 0x00000000040473c4 */ /* 0x000ea20000000000 */
[----:B------:R-:W-:-:S06]  /*3e70*/  IMAD.U32 R0, RZ, RZ, UR8 ;  /* 0x00000008ff007e24 */ /* 0x000fcc000f8e00ff */
[----:B------:R1:W-:Y:S01]  /*3e80*/  UTCATOMSWS.AND URZ, UR8 ;  /* 0x0000000800ff79e3 */ /* 0x0003e20008000000 */
[----:B------:R-:W3:Y:S01]  /*3e90*/  REDUX UR5, R0 ;  /* 0x00000000000573c4 */ /* 0x000ee20000000000 */
[----:B-1----:R-:W-:Y:S01]  /*3ea0*/  ISETP.EQ.U32.AND P0, PT, R2, UR7, PT ;  /* 0x0000000702007c0c */ /* 0x002fe2000bf02070 */
[----:B--2---:R-:W-:Y:S01]  /*3eb0*/  IMAD.U32 R2, RZ, RZ, UR4 ;  /* 0x00000004ff027e24 */ /* 0x004fe2000f8e00ff */
[----:B---3--:R-:W-:-:S11]  /*3ec0*/  MOV R3, UR5 ;  /* 0x0000000500037c02 */ /* 0x008fd60008000f00 */
[----:B------:R1:W-:Y:S04]  /*3ed0*/  @P0 ATOMS.AND RZ, [UR6+0x14], R3 ;  /* 0x00001403ffff098c */ /* 0x0003e8000a800006 */
[----:B------:R1:W-:Y:S01]  /*3ee0*/  @P0 ATOMS.AND RZ, [UR6+0x18], R2 ;  /* 0x00001802ffff098c */ /* 0x0003e2000a800006 */
[----:B------:R-:W-:Y:S05]  /*3ef0*/  BRA `(.L_x_84) ;  /* 0x0000000000147947 */ /* 0x000fea0003800000 */
.L_x_83:
[----:B------:R-:W-:Y:S02]  /*3f00*/  MOV R2, 0x3f20 ;  /* 0x00003f2000027802 */ /* 0x000fe40000000f00 */
[----:B---345:R-:W-:Y:S05]  /*3f10*/  CALL.REL.NOINC `($__internal_0_$__cuda_sm10x_tcgen05_guardrail_trap_col_being_dealloced_not_returned_by_alloc) ;  /* 0x0000003800907944 */ /* 0x038fea0003c00000 */
[----:B------:R-:W-:Y:S05]  /*3f20*/  BRA `(.L_x_84) ;  /* 0x0000000000087947 */ /* 0x000fea0003800000 */
.L_x_82:
[----:B------:R-:W-:Y:S02]  /*3f30*/  MOV R2, 0x3f50 ;  /* 0x00003f5000027802 */ /* 0x000fe40000000f00 */
[----:B---345:R-:W-:Y:S05]  /*3f40*/  CALL.REL.NOINC `($__internal_2_$__cuda_sm10x_tcgen05_guardrail_trap_unallocated_columns_being_dealloced) ;  /* 0x00000038009c7944 */ /* 0x038fea0003c00000 */
.L_x_84:
[----:B------:R-:W-:Y:S01]  /*3f50*/  NOP ;  /* 0x0000000000007918 */ /* 0x000fe20000000000 */
[----:B----4-:R-:W-:Y:S05]  /*3f60*/  EXIT ;  /* 0x000000000000794d */ /* 0x010fea0003800000 */
.L_x_55:
[----:B------:R-:W-:-:S09]  /*3f70*/  UISETP.NE.OR UP5, UPT, UR10, 0x3, !UP5 ;  /* 0x000000030a00788c */ /* 0x000fd2000efa5670 */
[----:B------:R-:W-:Y:S05]  /*3f80*/  BRA.U UP5, `(.L_x_85) ;  /* 0x0000000905c87547 */ /* 0x000fea000b800000 */
[----:B------:R-:W1:Y:S01]  /*3f90*/  LDC R0, c[0x0][0xb30] ;  /* 0x0002cc00ff007b82 */ /* 0x000e620000000800 */
[----:B------:R-:W2:Y:S01]  /*3fa0*/  LDCU.64 UR8, c[0x0][0x888] ;  /* 0x00011100ff0877ac */ /* 0x000ea20008000a00 */
[----:B------:R-:W-:Y:S01]  /*3fb0*/  IMAD.MOV.U32 R30, RZ, RZ, 0x1 ;  /* 0x00000001ff1e7424 */ /* 0x000fe200078e00ff */
[----:B------:R-:W-:Y:S01]  /*3fc0*/  CS2R R28, SRZ ;  /* 0x00000000001c7805 */ /* 0x000fe2000001ff00 */
[----:B------:R-:W-:Y:S01]  /*3fd0*/  IMAD.MOV.U32 R25, RZ, RZ, 0x2000 ;  /* 0x00002000ff197424 */ /* 0x000fe200078e00ff */
[----:B------:R-:W3:Y:S03]  /*3fe0*/  LDCU.64 UR4, c[0x0][0x890] ;  /* 0x00011200ff0477ac */ /* 0x000ee60008000a00 */
[----:B------:R-:W4:Y:S01]  /*3ff0*/  LDC R19, c[0x0][0x370] ;  /* 0x0000dc00ff137b82 */ /* 0x000f220000000800 */
[----:B------:R-:W-:Y:S01]  /*4000*/  UMOV UR6, 0x400 ;  /* 0x0000040000067882 */ /* 0x000fe20000000000 */
[----:B------:R-:W-:-:S02]  /*4010*/  UPLOP3.LUT UP1, UPT, UPT, UPT, UPT, 0x40, 0x4 ;  /* 0x000000000004789c */ /* 0x000fc40003f2e870 */
[----:B------:R-:W-:-:S04]  /*4020*/  ULEA UR6, UR37, UR6, 0x18 ;  /* 0x0000000625067291 */ /* 0x000fc8000f8ec0ff */
[----:B------:R-:W4:Y:S01]  /*4030*/  LDC R2, c[0x0][0xb0c] ;  /* 0x0002c300ff027b82 */ /* 0x000f220000000800 */
[----:B--2---:R-:W-:Y:S02]  /*4040*/  UISETP.NE.U32.AND UP2, UPT, UR8, URZ, UPT ;  /* 0x000000ff0800728c */ /* 0x004fe4000bf45070 */
[----:B------:R-:W-:Y:S02]  /*4050*/  UIADD3 UR8, UPT, UPT, UR6, 0x40, URZ ;  /* 0x0000004006087890 */ /* 0x000fe4000fffe0ff */
[----:B---3--:R-:W-:-:S03]  /*4060*/  UISETP.NE.U32.AND UP3, UPT, UR4, URZ, UPT ;  /* 0x000000ff0400728c */ /* 0x008fc6000bf65070 */
[----:B------:R-:W2:Y:S01]  /*4070*/  LDC R18, c[0x0][0xb20] ;  /* 0x0002c800ff127b82 */ /* 0x000ea20000000800 */
[----:B-1----:R-:W-:Y:S01]  /*4080*/  ISETP.NE.AND P1, PT, R0, 0x1, PT ;  /* 0x000000010000780c */ /* 0x002fe20003f25270 */
[----:B------:R-:W-:Y:S02]  /*4090*/  UISETP.NE.AND.EX UP2, UPT, UR9, URZ, UPT, UP2 ;  /* 0x000000ff0900728c */ /* 0x000fe4000bf45320 */
[----:B------:R-:W-:Y:S02]  /*40a0*/  UPRMT UR37, UR37, 0x654, UR8 ;  /* 0x0000065425257896 */ /* 0x000fe40008000008 */
[----:B------:R-:W-:Y:S02]  /*40b0*/  UISETP.NE.AND.EX UP3, UPT, UR5, URZ, UPT, UP3 ;  /* 0x000000ff0500728c */ /* 0x000fe4000bf65330 */
[----:B------:R-:W1:Y:S08]  /*40c0*/  LDC.64 R32, c[0x0][0x348] ;  /* 0x0000d200ff207b82 */ /* 0x000e700000000a00 */
[----:B------:R-:W3:Y:S08]  /*40d0*/  LDC.64 R16, c[0x0][0xb10] ;  /* 0x0002c400ff107b82 */ /* 0x000ef00000000a00 */
[----:B------:R-:W1:Y:S08]  /*40e0*/  LDC.64 R6, c[0x0][0xb18] ;  /* 0x0002c600ff067b82 */ /* 0x000e700000000a00 */
[----:B------:R-:W1:Y:S08]  /*40f0*/  LDC.64 R4, c[0x0][0xb28] ;  /* 0x0002ca00ff047b82 */ /* 0x000e700000000a00 */
[----:B--2-4-:R-:W1:Y:S02]  /*4100*/  LDC R24, c[0x0][0x374] ;  /* 0x0000dd00ff187b82 */ /* 0x014e640000000800 */
.L_x_93:
[C---:B------:R-:W-:Y:S02]  /*4110*/  LEA R0, R29.reuse, UR6, 0x3 ;  /* 0x000000061d007c11 */ /* 0x040fe4000f8e18ff */
[----:B------:R-:W-:Y:S02]  /*4120*/  SHF.L.U32 R3, R28, 0x1f, RZ ;  /* 0x0000001f1c037819 */ /* 0x000fe400000006ff */
[----:B------:R-:W-:Y:S02]  /*4130*/  LEA R20, R29, UR6, 0x4 ;  /* 0x000000061d147c11 */ /* 0x000fe4000f8e20ff */
[----:B--2---:R-:W2:Y:S02]  /*4140*/  SYNCS.PHASECHK.TRANS64.TRYWAIT P0, [R0+URZ+0x60], R3 ;  /* 0x00006003000075a7 */ /* 0x004ea400080011ff */
[----:B--2---:R-:W-:Y:S05]  /*4150*/  @!P0 BRA `(.L_x_86) ;  /* 0x00000034007c8947 */ /* 0x004fea0003800000 */
.L_x_143:
[----:B------:R-:W-:Y:S01]  /*4160*/  ISETP.GE.AND P0, PT, R72, 0x1, PT ;  /* 0x000000014800780c */ /* 0x000fe20003f06270 */
[----:B------:R-:W4:Y:S01]  /*4170*/  LDS.128 R20, [R20+0xf0] ;  /* 0x0000f00014147984 */ /* 0x000f220000000c00 */
[----:B------:R-:W-:Y:S01]  /*4180*/  ISETP.NE.U32.AND P4, PT, RZ, UR4, PT ;  /* 0x00000004ff007c0c */ /* 0x000fe2000bf85070 */
[----:B--2---:R-:W-:Y:S01]  /*4190*/  VIADD R0, R0, 0x70 ;  /* 0x0000007000007836 */ /* 0x004fe20000000000 */
[----:B------:R-:W-:Y:S02]  /*41a0*/  SHF.L.U32 R26, R30, 0x1f, RZ ;  /* 0x0000001f1e1a7819 */ /* 0x000fe400000006ff */
[----:B------:R-:W-:Y:S02]  /*41b0*/  ISETP.NE.AND.EX P4, PT, RZ, UR5, PT, P4 ;  /* 0x00000005ff007c0c */ /* 0x000fe4000bf85340 */
[----:B------:R-:W-:Y:S01]  /*41c0*/  PRMT R0, RZ, 0x654, R0 ;  /* 0x00000654ff007816 */ /* 0x000fe20000000000 */
[----:B------:R-:W-:Y:S01]  /*41d0*/  @!PT LDS RZ, [RZ] ;  /* 0x00000000fffff984 */ /* 0x000fe20000000800 */
[----:B------:R-:W-:Y:S01]  /*41e0*/  @!PT LDS RZ, [RZ] ;  /* 0x00000000fffff984 */ /* 0x000fe20000000800 */
[----:B------:R-:W-:Y:S01]  /*41f0*/  @!PT LDS RZ, [RZ] ;  /* 0x00000000fffff984 */ /* 0x000fe20000000800 */
[----:B------:R-:W-:Y:S01]  /*4200*/  @!PT LDS RZ, [RZ] ;  /* 0x00000000fffff984 */ /* 0x000fe20000000800 */
[----:B------:R2:W-:Y:S06]  /*4210*/  MEMBAR.ALL.CTA ;  /* 0x0000000000007992 */ /* 0x0005ec0000008000 */
[----:B--2---:R-:W2:Y:S02]  /*4220*/  FENCE.VIEW.ASYNC.S ;  /* 0x00000000000073c6 */ /* 0x004ea40000000000 */
[----:B--2---:R2:W-:Y:S01]  /*4230*/  SYNCS.ARRIVE.TRANS64.RED.A1T0 RZ, [R0+URZ], RZ ;  /* 0x000000ff00ff79a7 */ /* 0x0045e200081004ff */
[----:B----4-:R-:W-:Y:S11]  /*4240*/  LOP3.LUT P3, RZ, R22, 0x1, RZ, 0xc0, !PT ;  /* 0x0000000116ff7812 */ /* 0x010ff6000786c0ff */
[----:B------:R-:W-:Y:S02]  /*4250*/  @!UPT UIADD3 URZ, UPT, UPT, URZ, URZ, URZ ;  /* 0x000000fffffff290 */ /* 0x000fe4000fffe0ff */
[----:B------:R-:W-:Y:S02]  /*4260*/  @P3 MOV R13, R20 ;  /* 0x00000014000d3202 */ /* 0x000fe40000000f00 */
[----:B------:R-:W-:Y:S01]  /*4270*/  @P3 LOP3.LUT R8, R21, 0xffff, RZ, 0xc0, !PT ;  /* 0x0000ffff15083812 */ /* 0x000fe200078ec0ff */
[----:B--2---:R-:W-:Y:S06]  /*4280*/  @!P0 BRA `(.L_x_87) ;  /* 0x0000000000a48947 */ /* 0x004fec0003800000 */
[----:B-1----:R-:W-:Y:S01]  /*4290*/  IMAD.HI.U32 R31, R24, R7, RZ ;  /* 0x00000007181f7227 */ /* 0x002fe200078e00ff */
[----:B------:R-:W-:Y:S02]  /*42a0*/  ISETP.NE.AND P0, PT, R6, 0x1, PT ;  /* 0x000000010600780c */ /* 0x000fe40003f05270 */
[----:B------:R-:W-:Y:S01]  /*42b0*/  ISETP.NE.AND P2, PT, R72, 0x1, PT ;  /* 0x000000014800780c */ /* 0x000fe20003f45270 */
[----:B---3--:R-:W-:Y:S01]  /*42c0*/  IMAD.HI.U32 R34, R19, R16, RZ ;  /* 0x0000001013227227 */ /* 0x008fe200078e00ff */
[----:B------:R-:W-:Y:S02]  /*42d0*/  SHF.R.U32.HI R31, RZ, R18, R31 ;  /* 0x00000012ff1f7219 */ /* 0x000fe4000001161f */
[----:B------:R-:W-:Y:S01]  /*42e0*/  ISETP.NE.AND P5, PT, R2, 0x1, PT ;  /* 0x000000010200780c */ /* 0x000fe20003fa5270 */
[----:B------:R-:W-:Y:S01]  /*42f0*/  IMAD.HI.U32 R36, R13, R16, RZ ;  /* 0x000000100d247227 */ /* 0x000fe200078e00ff */
[----:B------:R-:W-:Y:S02]  /*4300*/  SHF.R.U32.HI R34, RZ, R17, R34 ;  /* 0x00000011ff227219 */ /* 0x000fe40000011622 */
[----:B------:R-:W-:Y:S01]  /*4310*/  SEL R3, R24, R31, !P0 ;  /* 0x0000001f18037207 */ /* 0x000fe20004000000 */
[C---:B------:R-:W-:Y:S01]  /*4320*/  IMAD.HI.U32 R31, R8.reuse, R7, RZ ;  /* 0x00000007081f7227 */ /* 0x040fe200078e00ff */
[----:B------:R-:W-:Y:S02]  /*4330*/  SEL R11, R19, R34, !P5 ;  /* 0x00000022130b7207 */ /* 0x000fe40006800000 */
[----:B------:R-:W-:Y:S01]  /*4340*/  SHF.R.U32.HI R36, RZ, R17, R36 ;  /* 0x00000011ff247219 */ /* 0x000fe20000011624 */
[----:B------:R-:W-:Y:S01]  /*4350*/  IMAD.HI.U32 R38, R3, R4, RZ ;  /* 0x0000000403267227 */ /* 0x000fe200078e00ff */
[----:B------:R-:W-:Y:S03]  /*4360*/  SHF.R.U32.HI R31, RZ, R18, R31 ;  /* 0x00000012ff1f7219 */ /* 0x000fe6000001161f */
[----:B------:R-:W-:Y:S01]  /*4370*/  IMAD.HI.U32 R34, R11, R4, RZ ;  /* 0x000000040b227227 */ /* 0x000fe200078e00ff */
[----:B------:R-:W-:Y:S02]  /*4380*/  @P2 SHF.R.U32.HI R3, RZ, R5, R38 ;  /* 0x00000005ff032219 */ /* 0x000fe40000011626 */
[----:B------:R-:W-:Y:S02]  /*4390*/  SEL R9, R8, R31, !P0 ;  /* 0x0000001f08097207 */ /* 0x000fe40004000000 */
[----:B------:R-:W-:Y:S01]  /*43a0*/  @P2 SHF.R.U32.HI R11, RZ, R5, R34 ;  /* 0x00000005ff0b2219 */ /* 0x000fe20000011622 */
[C---:B------:R-:W-:Y:S01]  /*43b0*/  IMAD R10, R72.reuse, R3, RZ ;  /* 0x00000003480a7224 */ /* 0x040fe200078e02ff */
[----:B------:R-:W-:Y:S01]  /*43c0*/  SEL R3, R13, R36, !P5 ;  /* 0x000000240d037207 */ /* 0x000fe20006800000 */
[C---:B------:R-:W-:Y:S03]  /*43d0*/  IMAD.HI.U32 R14, R9.reuse, R4, RZ ;  /* 0x00000004090e7227 */ /* 0x040fe600078e00ff */
[----:B------:R-:W-:Y:S01]  /*43e0*/  ISETP.GE.AND P0, PT, R9, R10, PT ;  /* 0x0000000a0900720c */ /* 0x000fe20003f06270 */
[C---:B------:R-:W-:Y:S01]  /*43f0*/  IMAD R12, R72.reuse, R11, RZ ;  /* 0x0000000b480c7224 */ /* 0x040fe200078e02ff */
[-C--:B------:R-:W-:Y:S04]  /*4400*/  SHF.R.U32.HI R14, RZ, R5.reuse, R14 ;  /* 0x00000005ff0e7219 */ /* 0x080fe8000001160e */
[----:B------:R-:W-:Y:S02]  /*4410*/  ISETP.GE.OR P0, PT, R3, R12, P0 ;  /* 0x0000000c0300720c */ /* 0x000fe40000706670 */
[----:B------:R-:W-:Y:S05]  /*4420*/  SEL R15, R9, R14, !P2 ;  /* 0x0000000e090f7207 */ /* 0x000fea0005000000 */
[----:B------:R-:W-:Y:S04]  /*4430*/  IMAD.MOV R14, RZ, RZ, -R15 ;  /* 0x000000ffff0e7224 */ /* 0x000fe800078e0a0f */
[----:B------:R-:W-:Y:S02]  /*4440*/  IMAD R14, R72, R14, R9 ;  /* 0x0000000e480e7224 */ /* 0x000fe400078e0209 */
[C---:B------:R-:W-:Y:S05]  /*4450*/  @!P0 IMAD.HI.U32 R10, R3.reuse, R4, RZ ;  /* 0x00000004030a8227 */ /* 0x040fea00078e00ff */
[----:B------:R-:W-:Y:S04]  /*4460*/  @!P0 SHF.R.U32.HI R10, RZ, R5, R10 ;  /* 0x00000005ff0a8219 */ /* 0x000fe8000001160a */
[----:B------:R-:W-:Y:S01]  /*4470*/  @!P0 SEL R0, R3, R10, !P2 ;  /* 0x0000000a03008207 */ /* 0x000fe20005000000 */
[----:B------:R-:W-:Y:S03]  /*4480*/  IMAD.MOV R10, RZ, RZ, -R3 ;  /* 0x000000ffff0a7224 */ /* 0x000fe600078e0a03 */
[----:B------:R-:W-:Y:S01]  /*4490*/  @!P0 IADD3 R15, PT, PT, R15, -R0, RZ ;  /* 0x800000000f0f8210 */ /* 0x000fe20007ffe0ff */
[----:B------:R-:W-:Y:S01]  /*44a0*/  @!P0 IMAD R0, R11, R14, R0 ;  /* 0x0000000e0b008224 */ /* 0x000fe200078e0200 */
[----:B------:R-:W-:Y:S01]  /*44b0*/  IADD3 R11, PT, PT, -R9, RZ, RZ ;  /* 0x000000ff090b7210 */ /* 0x000fe20007ffe1ff */
[----:B------:R-:W-:Y:S02]  /*44c0*/  IMAD R13, R2, R10, R13 ;  /* 0x0000000a020d7224 */ /* 0x000fe400078e020d */
[----:B------:R-:W-:Y:S02]  /*44d0*/  @!P0 IMAD R9, R15, R72, R3 ;  /* 0x000000480f098224 */ /* 0x000fe400078e0203 */
[----:B------:R-:W-:Y:S02]  /*44e0*/  @!P0 IMAD.MOV.U32 R3, RZ, RZ, R0 ;  /* 0x000000ffff038224 */ /* 0x000fe400078e0000 */
[----:B------:R-:W-:Y:S02]  /*44f0*/  IMAD R8, R6, R11, R8 ;  /* 0x0000000b06087224 */ /* 0x000fe400078e0208 */
[----:B------:R-:W-:Y:S02]  /*4500*/  IMAD R13, R3, R2, R13 ;  /* 0x00000002030d7224 */ /* 0x000fe400078e020d */
[----:B------:R-:W-:Y:S02]  /*4510*/  IMAD R8, R9, R6, R8 ;  /* 0x0000000609087224 */ /* 0x000fe400078e0208 */
.L_x_87:
[----:B------:R-:W-:Y:S05]  /*4520*/  BRA.U UP1, `(.L_x_88) ;  /* 0x0000000101107547 */ /* 0x000fea000b800000 */
[----:B------:R-:W-:Y:S04]  /*4530*/  MOV R0, UR7 ;  /* 0x0000000700007c02 */ /* 0x000fe80008000f00 */
[----:B------:R-:W-:Y:S04]  /*4540*/  SHF.L.U32 R3, R0, 0x1f, RZ ;  /* 0x0000001f00037819 */ /* 0x000fe800000006ff */
[----:B------:R-:W2:Y:S02]  /*4550*/  SYNCS.PHASECHK.TRANS64.TRYWAIT P0, [UR6+0x58], R3 ;  /* 0x00005803ff0075a7 */ /* 0x000ea40008001106 */
[----:B--2---:R-:W-:Y:S05]  /*4560*/  @!P0 BRA `(.L_x_89) ;  /* 0x00000030008c8947 */ /* 0x004fea0003800000 */
.L_x_88:
[----:B------:R-:W-:Y:S05]  /*4570*/  BRA.U !UP3, `(.L_x_90) ;  /* 0x000000010b347547 */ /* 0x000fea000b800000 */
[----:B------:R-:W-:Y:S01]  /*4580*/  UPLOP3.LUT UP0, UPT, UPT, UPT, UP2, 0x80, 0x8 ;  /* 0x000000000008789c */ /* 0x000fe20003f0f020 */
[----:B--2---:R-:W-:Y:S02]  /*4590*/  HFMA2 R0, -RZ, RZ, 0, 5.9604644775390625e-08 ;  /* 0x00000001ff007431 */ /* 0x004fe400000001ff */
[----:B------:R-:W-:Y:S03]  /*45a0*/  IMAD.MOV.U32 R165, RZ, RZ, 0x1 ;  /* 0x00000001ffa57424 */ /* 0x000fe600078e00ff */
[----:B------:R-:W-:Y:S05]  /*45b0*/  PLOP3.LUT P0, PT, PT, PT, UP0, 0x80, 0x8 ;  /* 0x000000000008781c */ /* 0x000fea0003f0f008 */
[----:B------:R-:W2:Y:S01]  /*45c0*/  @UP0 LDCU.64 UR10, c[0x0][0x888] ;  /* 0x00011100ff0a07ac */ /* 0x000ea20008000a00 */
[----:B------:R-:W-:Y:S07]  /*45d0*/  @UP0 UIMAD UR8, UR36, UR4, URZ ;  /* 0x00000004240802a4 */ /* 0x000fee000f8e02ff */
[----:B------:R-:W-:Y:S01]  /*45e0*/  @!P0 PRMT R165, R0, 0x7610, R165 ;  /* 0x0000761000a58816 */ /* 0x000fe200000000a5 */
[----:B--2---:R-:W-:Y:S03]  /*45f0*/  @UP0 UIMAD.WIDE UR10, UR8, 0x4, UR10 ;  /* 0x00000004080a08a5 */ /* 0x004fe6000f8e020a */
[----:B------:R-:W2:Y:S03]  /*4600*/  @!UP0 LDCU UR8, c[0x0][0x880] ;  /* 0x00011000ff0887ac */ /* 0x000ea60008000800 */
[----:B------:R-:W-:Y:S01]  /*4610*/  IMAD.U32 R10, RZ, RZ, UR10 ;  /* 0x0000000aff0a7e24 */ /* 0x000fe2000f8e00ff */
[----:B------:R-:W-:Y:S05]  /*4620*/  MOV R11, UR11 ;  /* 0x0000000b000b7c02 */ /* 0x000fea0008000f00 */
[----:B-----5:R4:W5:Y:S02]  /*4630*/  @P0 LDG.E R81, desc[UR40][R10.64] ;  /* 0x000000280a510981 */ /* 0x020964000c1e1900 */
[----:B--2-4-:R-:W-:Y:S07]  /*4640*/  @!P0 IMAD.U32 R81, RZ, RZ, UR8 ;  /* 0x00000008ff518e24 */ /* 0x014fee000f8e00ff */
.L_x_90:
[----:B-----5:R-:W-:Y:S01]  /*4650*/  @!P4 FSETP.EQ.AND P5, PT, R81, RZ, PT ;  /* 0x000000ff5100c20b */ /* 0x020fe20003fa2000 */
[----:B------:R-:W-:Y:S01]  /*4660*/  @!UPT UIADD3 URZ, UPT, UPT, URZ, URZ, URZ ;  /* 0x000000fffffff290 */ /* 0x000fe2000fffe0ff */
[----:B------:R-:W-:Y:S11]  /*4670*/  @!P4 BRA `(.L_x_91) ;  /* 0x000000000014c947 */ /* 0x000ff60003800000 */
[----:B------:R-:W-:Y:S02]  /*4680*/  LOP3.LUT P0, RZ, R165, 0xff, RZ, 0xc0, !PT ;  /* 0x000000ffa5ff7812 */ /* 0x000fe4000780c0ff */
[----:B------:R-:W-:Y:S04]  /*4690*/  PLOP3.LUT P5, PT, PT, PT, UP0, 0x80, 0x8 ;  /* 0x000000000008781c */ /* 0x000fe80003faf008 */
[----:B------:R-:W-:Y:S07]  /*46a0*/  PLOP3.LUT P5, PT, P5, PT, PT, 0x8, 0x80 ;  /* 0x000000000080781c */ /* 0x000fee0002fae170 */
[----:B------:R-:W-:Y:S11]  /*46b0*/  @P0 FSETP.EQ.AND P5, PT, R81, RZ, PT ;  /* 0x000000ff5100020b */ /* 0x000ff60003fa2000 */
[----:B------:R-:W-:Y:S02]  /*46c0*/  @!UPT UIADD3 URZ, UPT, UPT, URZ, URZ, URZ ;  /* 0x000000fffffff290 */ /* 0x000fe4000fffe0ff */
.L_x_91:
[----:B------:R-:W4:Y:S01]  /*46d0*/  SYNCS.PHASECHK.TRANS64.TRYWAIT P4, [UR6+0x48], R26 ;  /* 0x0000481aff0075a7 */ /* 0x000f220008081106 */
[----:B------:R-:W-:Y:S01]  /*46e0*/  @P3 SHF.R.U32.HI R27, RZ, 0x10, R21 ;  /* 0x00000010ff1b3819 */ /* 0x000fe20000011615 */
[----:B------:R-:W-:Y:S01]  /*46f0*/  VIADD R29, R29, 0x1 ;  /* 0x000000011d1d7836 */ /* 0x000fe20000000000 */
[----:B------:R-:W5:Y:S08]  /*4700*/  LDC.64 R14, c[0x0][0xb10] ;  /* 0x0002c400ff0e7b82 */ /* 0x000f700000000a00 */
[----:B------:R-:W1:Y:S08]  /*4710*/  LDC.64 R10, c[0x0][0xb18] ;  /* 0x0002c600ff0a7b82 */ /* 0x000e700000000a00 */
[----:B--2---:R-:W2:Y:S08]  /*4720*/  @!P1 LDC R0, c[0x0][0xb20] ;  /* 0x0002c800ff009b82 */ /* 0x004eb00000000800 */
[----:B------:R-:W3:Y:S01]  /*4730*/  @!P1 LDC R3, c[0x0][0xb0c] ;  /* 0x0002c300ff039b82 */ /* 0x000ee20000000800 */
[----:B-----5:R-:W-:Y:S05]  /*4740*/  @!P1 IMAD.HI.U32 R14, R13, R14, RZ ;  /* 0x0000000e0d0e9227 */ /* 0x020fea00078e00ff */
[----:B------:R-:W-:Y:S01]  /*4750*/  @!P1 SHF.R.U32.HI R14, RZ, R15, R14 ;  /* 0x0000000fff0e9219 */ /* 0x000fe2000001160e */
[----:B-1----:R-:W-:Y:S01]  /*4760*/  @!P1 IMAD.HI.U32 R11, R8, R11, RZ ;  /* 0x0000000b080b9227 */ /* 0x002fe200078e00ff */
[----:B------:R-:W-:Y:S04]  /*4770*/  @!P1 ISETP.NE.AND P0, PT, R10, 0x1, PT ;  /* 0x000000010a00980c */ /* 0x000fe80003f05270 */
[----:B--2---:R-:W-:Y:S02]  /*4780*/  @!P1 SHF.R.U32.HI R9, RZ, R0, R11 ;  /* 0x00000000ff099219 */ /* 0x004fe4000001160b */
[----:B---3--:R-:W-:Y:S02]  /*4790*/  @!P1 ISETP.NE.AND P2, PT, R3, 0x1, PT ;  /* 0x000000010300980c */ /* 0x008fe40003f45270 */
[----:B------:R-:W-:Y:S02]  /*47a0*/  @!P1 SEL R9, R8, R9, !P0 ;  /* 0x0000000908099207 */ /* 0x000fe40004000000 */
[----:B------:R-:W-:Y:S02]  /*47b0*/  ELECT P0, URZ, PT ;  /* 0x0000000000ff782f */ /* 0x000fe40003800000 */
[----:B------:R-:W-:Y:S05]  /*47c0*/  @!P1 SEL R14, R13, R14, !P2 ;  /* 0x0000000e0d0e9207 */ /* 0x000fea0005000000 */
[----:B------:R-:W-:Y:S02]  /*47d0*/  @!P1 IMAD.IADD R0, R9, 0x1, -R14 ;  /* 0x0000000109009824 */ /* 0x000fe400078e0a0e */
[----:B------:R-:W-:Y:S02]  /*47e0*/  @!P1 IMAD.IADD R9, R14, 0x1, -R9 ;  /* 0x000000010e099824 */ /* 0x000fe400078e0a09 */
[----:B------:R-:W-:Y:S02]  /*47f0*/  @!P1 IMAD R13, R0, R3, R13 ;  /* 0x00000003000d9224 */ /* 0x000fe400078e020d */
[----:B------:R-:W-:Y:S01]  /*4800*/  @!P1 IMAD R8, R9, R10, R8 ;  /* 0x0000000a09089224 */ /* 0x000fe200078e0208 */
[----:B----4-:R-:W-:Y:S06]  /*4810*/  @!P4 BRA `(.L_x_92) ;  /* 0x0000002c00f8c947 */ /* 0x010fec0003800000 */
.L_x_146:
[----:B------:R-:W-:Y:S01]  /*4820*/  PLOP3.LUT P5, PT, P5, P0, PT, 0xf2, 0x2f ;  /* 0x00000000002f781c */ /* 0x000fe20002fa1e72 */
[----:B------:R-:W-:Y:S01]  /*4830*/  UMOV UR14, 0x0 ;  /* 0x00000000000e7882 */ /* 0x000fe20000000000 */
[----:B------:R-:W-:Y:S01]  /*4840*/  LOP3.LUT R30, R30, 0x1, RZ, 0x3c, !PT ;  /* 0x000000011e1e7812 */ /* 0x000fe200078e3cff */
[----:B------:R-:W-:Y:S01]  /*4850*/  UMOV UR15, 0x10000000 ;  /* 0x10000000000f7882 */ /* 0x000fe20000000000 */
[----:B------:R-:W-:Y:S01]  /*4860*/  UMOV UR12, UR36 ;  /* 0x00000024000c7c82 */ /* 0x000fe20008000000 */
[----:B------:R-:W-:Y:S08]  /*4870*/  @P3 R2UR UR36, R27 ;  /* 0x000000001b2432ca */ /* 0x000ff000000e0000 */
[----:B-1----:R-:W-:Y:S01]  /*4880*/  @!P5 IADD3 R3, P0, PT, R32, 0x580, RZ ;  /* 0x000005802003d810 */ /* 0x002fe20007f1e0ff */
[----:B------:R-:W-:Y:S01]  /*4890*/  @!P5 IMAD.SHL.U32 R164, R164, 0x40, RZ ;  /* 0x00000040a4a4d824 */ /* 0x000fe200078e00ff */
[----:B------:R-:W-:Y:S01]  /*48a0*/  VOTEU.ALL UP1, P5 ;  /* 0x0000000000ff7886 */ /* 0x000fe20002820000 */
[----:B------:R-:W-:Y:S01]  /*48b0*/  @!P5 IMAD.SHL.U32 R155, R155, 0x80, RZ ;  /* 0x000000809b9bd824 */ /* 0x000fe200078e00ff */
[----:B------:R-:W-:Y:S01]  /*48c0*/  @!P5 R2UR UR9, R3 ;  /* 0x000000000309d2ca */ /* 0x000fe200000e0000 */
[----:B------:R-:W-:Y:S01]  /*48d0*/  @!P5 IMAD.X R0, RZ, RZ, R33, P0 ;  /* 0x000000ffff00d224 */ /* 0x000fe200000e0621 */
[----:B------:R-:W-:Y:S01]  /*48e0*/  @!P5 R2UR UR10, R164 ;  /* 0x00000000a40ad2ca */ /* 0x000fe200000e0000 */
[----:B------:R-:W-:Y:S01]  /*48f0*/  IMAD.IADD R164, R8, 0x1, R143 ;  /* 0x0000000108a47824 */ /* 0x000fe200078e028f */
[----:B------:R-:W-:Y:S01]  /*4900*/  @!P5 R2UR UR11, R155 ;  /* 0x000000009b0bd2ca */ /* 0x000fe200000e0000 */
[----:B------:R-:W-:Y:S01]  /*4910*/  IMAD.IADD R155, R13, 0x1, R154 ;  /* 0x000000010d9b7824 */ /* 0x000fe200078e029a */
[----:B------:R-:W-:Y:S02]  /*4920*/  @!P5 R2UR UR8, R0 ;  /* 0x000000000008d2ca */ /* 0x000fe400000e0000 */
[C---:B------:R-:W-:Y:S04]  /*4930*/  ISETP.NE.AND P0, PT, R29.reuse, 0x2, PT ;  /* 0x000000021d00780c */ /* 0x040fe80003f05270 */
[----:B------:R-:W-:Y:S01]  /*4940*/  SEL R3, RZ, 0x1, P0 ;  /* 0x00000001ff037807 */ /* 0x000fe20000000000 */
[----:B------:R-:W-:Y:S01]  /*4950*/  IMAD.U32 R10, RZ, RZ, UR9 ;  /* 0x00000009ff0a7e24 */ /* 0x000fe2000f8e00ff */
[----:B------:R-:W-:Y:S01]  /*4960*/  @!UP1 UIADD3 UR9, UPT, UPT, UR6, 0x40, URZ ;  /* 0x0000004006099890 */ /* 0x000fe2000fffe0ff */
[----:B------:R-:W-:Y:S02]  /*4970*/  SEL R29, R29, RZ, P0 ;  /* 0x000000ff1d1d7207 */ /* 0x000fe40000000000 */
[----:B------:R-:W-:Y:S02]  /*4980*/  LOP3.LUT R28, R28, R3, RZ, 0x3c, !PT ;  /* 0x000000031c1c7212 */ /* 0x000fe400078e3cff */
[----:B------:R-:W-:Y:S01]  /*4990*/  IMAD.U32 R11, RZ, RZ, UR8 ;  /* 0x00000008ff0b7e24 */ /* 0x000fe2000f8e00ff */
[----:B------:R-:W-:Y:S01]  /*49a0*/  @!P5 R2UR UR16, R10 ;  /* 0x000000000a10d2ca */ /* 0x000fe200000e0000 */
[----:B------:R-:W-:Y:S01]  /*49b0*/  @!UP1 UIADD3 UR8, UPT, UPT, UR6, 0x200, URZ ;  /* 0x0000020006089890 */ /* 0x000fe2000fffe0ff */
[----:B------:R-:W-:Y:S02]  /*49c0*/  VOTEU.ALL UP1, P5 ;  /* 0x0000000000ff7886 */ /* 0x000fe40002820000 */
[----:B------:R-:W-:Y:S11]  /*49d0*/  @!P5 R2UR UR17, R11 ;  /* 0x000000000b11d2ca */ /* 0x000ff600000e0000 */
[----:B------:R-:W-:Y:S02]  /*49e0*/  @!UPT UIADD3 URZ, UPT, UPT, URZ, URZ, URZ ;  /* 0x000000fffffff290 */ /* 0x000fe4000fffe0ff */
[----:B------:R2:W-:Y:S01]  /*49f0*/  @!UP1 UTMALDG.3D [UR8], [UR16], desc[UR14] ;  /* 0x00000e08100095b4 */ /* 0x0005e20008011000 */
[----:B------:R2:W-:Y:S01]  /*4a00*/  @!P5 SYNCS.ARRIVE.TRANS64.RED.A0TR RZ, [UR6+0x40], R25 ;  /* 0x00004019ffffd9a7 */ /* 0x0005e20008300406 */
[----:B------:R-:W-:Y:S01]  /*4a10*/  UPLOP3.LUT UP1, UPT, UPT, UPT, UPT, 0x80, 0x8 ;  /* 0x000000000008789c */ /* 0x000fe20003f2f070 */
[----:B------:R-:W-:Y:S01]  /*4a20*/  SYNCS.ARRIVE.TRANS64.RED.A1T0 RZ, [UR37], RZ ;  /* 0x000000ffffff79a7 */ /* 0x000fe20008100425 */
[----:B------:R-:W-:Y:S09]  /*4a30*/  @P3 BRA `(.L_x_93) ;  /* 0xfffffff400b43947 */ /* 0x000ff2000383ffff */
[----:B------:R-:W-:Y:S07]  /*4a40*/  MOV R0, UR6 ;  /* 0x0000000600007c02 */ /* 0x000fee0008000f00 */
.L_x_94:
[----:B-1----:R-:W-:-:S04]  /*4a50*/  SHF.L.U32 R3, R30, 0x1f, RZ ;  /* 0x0000001f1e037819 */ /* 0x002fc800000006ff */
[----:B------:R1:W3:Y:S03]  /*4a60*/  SYNCS.PHASECHK.TRANS64.TRYWAIT P0, [R0+URZ+0x48], R3 ;  /* 0x00004803000075a7 */ /* 0x0002e600080011ff */
[----:B---3--:R-:W-:Y:S05]  /*4a70*/  @!P0 NANOSLEEP.SYNCS 0x989680 ;  /* 0x009896800000895d */ /* 0x008fea0003900000 */
[----:B------:R-:W3:Y:S02]  /*4a80*/  @!P0 SYNCS.PHASECHK.TRANS64 P0, [R0+URZ+0x48], R3 ;  /* 0x00004803000085a7 */ /* 0x000ee400080010ff */
[----:B--23--:R-:W-:Y:S05]  /*4a90*/  @P0 EXIT ;  /* 0x000000000000094d */ /* 0x00cfea0003800000 */
[----:B------:R-:W-:Y:S05]  /*4aa0*/  BRA `(.L_x_94) ;  /* 0xfffffffc00e87947 */ /* 0x000fea000383ffff */
.L_x_85:
[----:B------:R-:W-:-:S06]  /*4ab0*/  UISETP.GE.AND UP1, UPT, UR10, 0x4, UPT ;  /* 0x000000040a00788c */ /* 0x000fcc000bf26270 */
[----:B------:R-:W-:-:S13]  /*4ac0*/  PLOP3.LUT P0, PT, PT, PT, UP1, 0x80, 0x8 ;  /* 0x000000000008781c */ /* 0x000fda0003f0f018 */
[----:B------:R-:W-:Y:S05]  /*4ad0*/  @!P0 EXIT ;  /* 0x000000000000894d */ /* 0x000fea0003800000 */
[----:B------:R-:W-:Y:S01]  /*4ae0*/  BAR.SYNC.DEFER_BLOCKING 0x6, 0xa0 ;  /* 0x0182800000007b1d */ /* 0x000fe20000010000 */
[C---:B------:R-:W-:Y:S02]  /*4af0*/  IMAD.SHL.U32 R3, R166.reuse, 0x40, RZ ;  /* 0x00000040a6037824 */ /* 0x040fe400078e00ff */
[----:B------:R-:W-:Y:S02]  /*4b00*/  HFMA2 R76, -RZ, RZ, 0, 0 ;  /* 0x00000000ff4c7431 */ /* 0x000fe400000001ff */
[C---:B------:R-:W-:Y:S01]  /*4b10*/  IMAD.SHL.U32 R168, R166.reuse, 0x8, RZ ;  /* 0x00000008a6a87824 */ /* 0x040fe200078e00ff */
[----:B------:R-:W-:Y:S01]  /*4b20*/  CS2R R174, SRZ ;  /* 0x0000000000ae7805 */ /* 0x000fe2000001ff00 */
[----:B------:R-:W-:Y:S01]  /*4b30*/  IMAD.U32 R79, R166, 0x10000, RZ ;  /* 0x00010000a64f7824 */ /* 0x000fe200078e00ff */
[----:B------:R-:W-:Y:S01]  /*4b40*/  UMOV UR43, 0x400 ;  /* 0x00000400002b7882 */ /* 0x000fe20000000000 */
[----:B------:R-:W-:Y:S01]  /*4b50*/  LOP3.LUT R5, R3, 0x180, RZ, 0xc0, !PT ;  /* 0x0000018003057812 */ /* 0x000fe200078ec0ff */
[----:B------:R-:W-:Y:S01]  /*4b60*/  ULEA UR43, UR37, UR43, 0x18 ;  /* 0x0000002b252b7291 */ /* 0x000fe2000f8ec0ff */
[----:B------:R-:W1:Y:S01]  /*4b70*/  LDC R167, c[0x0][0x370] ;  /* 0x0000dc00ffa77b82 */ /* 0x000e620000000800 */
[----:B------:R-:W-:Y:S01]  /*4b80*/  LOP3.LUT R79, R79, 0x600000, RZ, 0xc0, !PT ;  /* 0x006000004f4f7812 */ /* 0x000fe200078ec0ff */
[----:B------:R-:W-:Y:S01]  /*4b90*/  IMAD.MOV.U32 R182, RZ, RZ, RZ ;  /* 0x000000ffffb67224 */ /* 0x000fe200078e00ff */
[----:B------:R-:W-:Y:S01]  /*4ba0*/  LOP3.LUT R168, R5, 0x30, R168, 0xf8, !PT ;  /* 0x0000003005a87812 */ /* 0x000fe200078ef8a8 */
[----:B------:R-:W-:Y:S01]  /*4bb0*/  UIADD3 UR4, UPT, UPT, UR43, 0x2200, URZ ;  /* 0x000022002b047890 */ /* 0x000fe2000fffe0ff */
[----:B------:R-:W-:Y:S01]  /*4bc0*/  IMAD.MOV.U32 R173, RZ, RZ, RZ ;  /* 0x000000ffffad7224 */ /* 0x000fe200078e00ff */
[----:B------:R-:W2:Y:S01]  /*4bd0*/  LDCU.64 UR46, c[0x0][0x348] ;  /* 0x00006900ff2e77ac */ /* 0x000ea20008000a00 */
[----:B------:R-:W-:Y:S01]  /*4be0*/  LOP3.LUT R168, R168, 0x1e40, R3, 0xf8, !PT ;  /* 0x00001e40a8a87812 */ /* 0x000fe200078ef803 */
[----:B------:R-:W3:Y:S01]  /*4bf0*/  LDC R74, c[0x0][0xb0c] ;  /* 0x0002c300ff4a7b82 */ /* 0x000ee20000000800 */
[----:B------:R-:W-:Y:S01]  /*4c00*/  IMAD.SHL.U32 R3, R166, 0x10, RZ ;  /* 0x00000010a6037824 */ /* 0x000fe200078e00ff */
[----:B------:R-:W-:Y:S01]  /*4c10*/  MOV R179, UR4 ;  /* 0x0000000400b37c02 */ /* 0x000fe20008000f00 */
[----:B------:R-:W4:Y:S03]  /*4c20*/  LDCU.64 UR38, c[0x0][0x888] ;  /* 0x00011100ff2677ac */ /* 0x000f260008000a00 */
[C---:B------:R-:W-:Y:S01]  /*4c30*/  LOP3.LUT R5, R3.reuse, 0x20, RZ, 0xc0, !PT ;  /* 0x0000002003057812 */ /* 0x040fe200078ec0ff */
[----:B------:R-:W2:Y:S01]  /*4c40*/  LDS R0, [UR43+0x110] ;  /* 0x0001102bff007984 */ /* 0x000ea20008000800 */
[----:B------:R-:W1:Y:S01]  /*4c50*/  LDC R170, c[0x0][0xb20] ;  /* 0x0002c800ffaa7b82 */ /* 0x000e620000000800 */
[----:B------:R-:W-:Y:S01]  /*4c60*/  LOP3.LUT R3, R3, 0x40, RZ, 0xc0, !PT ;  /* 0x0000004003037812 */ /* 0x000fe200078ec0ff */
[----:B------:R-:W-:-:S06]  /*4c70*/  UIADD3 UR42, UPT, UPT, UR43, 0x200, URZ ;  /* 0x000002002b2a7890 */ /* 0x000fcc000fffe0ff */
[----:B------:R-:W1:Y:S08]  /*4c80*/  LDC R73, c[0x0][0xb30] ;  /* 0x0002cc00ff497b82 */ /* 0x000e700000000800 */
[----:B------:R-:W1:Y:S08]  /*4c90*/  LDC.64 R152, c[0x0][0xb10] ;  /* 0x0002c400ff987b82 */ /* 0x000e700000000a00 */
[----:B------:R-:W1:Y:S08]  /*4ca0*/  LDC.64 R70, c[0x0][0xb18] ;  /* 0x0002c600ff467b82 */ /* 0x000e700000000a00 */
[----:B------:R-:W1:Y:S01]  /*4cb0*/  LDC.64 R148, c[0x0][0x888] ;  /* 0x00022200ff947b82 */ /* 0x000e620000000a00 */
[----:B--2---:R-:W-:-:S07]  /*4cc0*/  IMAD.IADD R79, R0, 0x1, R79 ;  /* 0x00000001004f7824 */ /* 0x004fce00078e024f */
[----:B------:R-:W2:Y:S01]  /*4cd0*/  LDC.64 R68, c[0x0][0xb28] ;  /* 0x0002ca00ff447b82 */ /* 0x000ea20000000a00 */
[----:B------:R-:W-:-:S05]  /*4ce0*/  VIADD R0, R168, UR43 ;  /* 0x0000002ba8007c36 */ /* 0x000fca0008000000 */
[--C-:B------:R-:W-:Y:S02]  /*4cf0*/  IADD3 R178, PT, PT, -R5, 0x200, R0.reuse ;  /* 0x0000020005b27810 */ /* 0x100fe40007ffe100 */
[----:B------:R-:W1:Y:S01]  /*4d00*/  LDC.64 R150, c[0x0][0x890] ;  /* 0x00022400ff967b82 */ /* 0x000e620000000a00 */
[----:B------:R-:W-:Y:S02]  /*4d10*/  IADD3 R177, PT, PT, -R3, 0x200, R0 ;  /* 0x0000020003b17810 */ /* 0x000fe40007ffe100 */
[----:B------:R-:W-:-:S05]  /*4d20*/  IMAD.IADD R176, R178, 0x1, -R3 ;  /* 0x00000001b2b07824 */ /* 0x000fca00078e0a03 */
[----:B------:R-:W1:Y:S08]  /*4d30*/  LDC.64 R146, c[0x0][0x8b0] ;  /* 0x00022c00ff927b82 */ /* 0x000e700000000a00 */
[----:B------:R-:W1:Y:S08]  /*4d40*/  LDC.64 R144, c[0x0][0x8a8] ;  /* 0x00022a00ff907b82 */ /* 0x000e700000000a00 */
[----:B---34-:R-:W1:Y:S02]  /*4d50*/  LDC R172, c[0x0][0x374] ;  /* 0x0000dd00ffac7b82 */ /* 0x018e640000000800 */
.L_x_112:
[----:B------:R-:W-:Y:S02]  /*4d60*/  LEA R0, R182, UR43, 0x3 ;  /* 0x0000002bb6007c11 */ /* 0x000fe4000f8e18ff */
[----:B------:R-:W-:Y:S02]  /*4d70*/  SHF.L.U32 R3, R174, 0x1f, RZ ;  /* 0x0000001fae037819 */ /* 0x000fe400000006ff */
[----:B------:R-:W-:Y:S02]  /*4d80*/  LEA R16, R182, UR43, 0x4 ;  /* 0x0000002bb6107c11 */ /* 0x000fe4000f8e20ff */
[----:B------:R-:W3:Y:S02]  /*4d90*/  SYNCS.PHASECHK.TRANS64.TRYWAIT P0, [R0+URZ+0x60], R3 ;  /* 0x00006003000075a7 */ /* 0x000ee400080011ff */
[----:B-123--:R-:W-:Y:S05]  /*4da0*/  @!P0 BRA `(.L_x_95) ;  /* 0x0000002800ac8947 */ /* 0x00efea0003800000 */
.L_x_147:
[----:B------:R-:W4:Y:S01]  /*4db0*/  LDC.64 R12, c[0x0][0xb10] ;  /* 0x0002c400ff0c7b82 */ /* 0x000f220000000a00 */
[----:B------:R-:W2:Y:S01]  /*4dc0*/  LDS.128 R16, [R16+0xf0] ;  /* 0x0000f00010107984 */ /* 0x000ea20000000c00 */
[----:B-1----:R-:W-:Y:S01]  /*4dd0*/  ISETP.NE.AND P1, PT, R73, 0x1, PT ;  /* 0x000000014900780c */ /* 0x002fe20003f25270 */
[----:B---3--:R-:W-:Y:S01]  /*4de0*/  VIADD R0, R0, 0x70 ;  /* 0x0000007000007836 */ /* 0x008fe20000000000 */
[----:B------:R-:W-:Y:S04]  /*4df0*/  ISETP.GE.AND P0, PT, R72, 0x1, PT ;  /* 0x000000014800780c */ /* 0x000fe80003f06270 */
[----:B------:R-:W1:Y:S01]  /*4e00*/  LDC.64 R10, c[0x0][0xb18] ;  /* 0x0002c600ff0a7b82 */ /* 0x000e620000000a00 */
[----:B------:R-:W-:Y:S01]  /*4e10*/  PRMT R0, RZ, 0x654, R0 ;  /* 0x00000654ff007816 */ /* 0x000fe20000000000 */
[----:B------:R-:W-:Y:S01]  /*4e20*/  @!PT LDS RZ, [RZ] ;  /* 0x00000000fffff984 */ /* 0x000fe20000000800 */
[----:B------:R-:W-:Y:S01]  /*4e30*/  @!PT LDS RZ, [RZ] ;  /* 0x00000000fffff984 */ /* 0x000fe20000000800 */
[----:B------:R-:W-:Y:S01]  /*4e40*/  @!PT LDS RZ, [RZ] ;  /* 0x00000000fffff984 */ /* 0x000fe20000000800 */
[----:B------:R-:W-:Y:S01]  /*4e50*/  @!PT LDS RZ, [RZ] ;  /* 0x00000000fffff984 */ /* 0x000fe20000000800 */
[----:B------:R3:W-:Y:S06]  /*4e60*/  MEMBAR.ALL.CTA ;  /* 0x0000000000007992 */ /* 0x0007ec0000008000 */
[----:B---3--:R-:W3:Y:S01]  /*4e70*/  FENCE.VIEW.ASYNC.S ;  /* 0x00000000000073c6 */ /* 0x008ee20000000000 */
[----:B------:R-:W1:Y:S08]  /*4e80*/  @!P1 LDC R14, c[0x0][0xb20] ;  /* 0x0002c800ff0e9b82 */ /* 0x000e700000000800 */
[----:B------:R-:W1:Y:S01]  /*4e90*/  @!P1 LDC R9, c[0x0][0xb0c] ;  /* 0x0002c300ff099b82 */ /* 0x000e620000000800 */
[----:B---3--:R3:W-:Y:S01]  /*4ea0*/  SYNCS.ARRIVE.TRANS64.RED.A1T0 RZ, [R0+URZ], RZ ;  /* 0x000000ff00ff79a7 */ /* 0x0087e200081004ff */
[----:B--2---:R-:W-:Y:S04]  /*4eb0*/  LOP3.LUT P4, RZ, R18, 0x1, RZ, 0xc0, !PT ;  /* 0x0000000112ff7812 */ /* 0x004fe8000788c0ff */
[----:B------:R-:W-:Y:S09]  /*4ec0*/  P2R R180, PR, RZ, 0x10 ;  /* 0x00000010ffb47803 */ /* 0x000ff20000000000 */
[----:B------:R-:W-:Y:S02]  /*4ed0*/  @P4 MOV R77, R16 ;  /* 0x00000010004d4202 */ /* 0x000fe40000000f00 */
[----:B------:R-:W-:Y:S01]  /*4ee0*/  @P4 LOP3.LUT R75, R17, 0xffff, RZ, 0xc0, !PT ;  /* 0x0000ffff114b4812 */ /* 0x000fe200078ec0ff */
[----:B---34-:R-:W-:Y:S06]  /*4ef0*/  @!P0 BRA `(.L_x_96) ;  /* 0x0000000000a48947 */ /* 0x018fec0003800000 */
[----:B------:R-:W-:Y:S01]  /*4f00*/  IMAD.HI.U32 R21, R172, R71, RZ ;  /* 0x00000047ac157227 */ /* 0x000fe200078e00ff */
[----:B------:R-:W-:Y:S02]  /*4f10*/  ISETP.NE.AND P0, PT, R70, 0x1, PT ;  /* 0x000000014600780c */ /* 0x000fe40003f05270 */
[----:B------:R-:W-:Y:S01]  /*4f20*/  ISETP.NE.AND P2, PT, R72, 0x1, PT ;  /* 0x000000014800780c */ /* 0x000fe20003f45270 */
[----:B------:R-:W-:Y:S01]  /*4f30*/  IMAD.HI.U32 R20, R167, R152, RZ ;  /* 0x00000098a7147227 */ /* 0x000fe200078e00ff */
[----:B------:R-:W-:Y:S02]  /*4f40*/  SHF.R.U32.HI R21, RZ, R170, R21 ;  /* 0x000000aaff157219 */ /* 0x000fe40000011615 */
[----:B------:R-:W-:Y:S01]  /*4f50*/  ISETP.NE.AND P3, PT, R74, 0x1, PT ;  /* 0x000000014a00780c */ /* 0x000fe20003f65270 */
[----:B------:R-:W-:Y:S01]  /*4f60*/  IMAD.HI.U32 R24, R77, R152, RZ ;  /* 0x000000984d187227 */ /* 0x000fe200078e00ff */
[----:B------:R-:W-:Y:S02]  /*4f70*/  SHF.R.U32.HI R20, RZ, R153, R20 ;  /* 0x00000099ff147219 */ /* 0x000fe40000011614 */
[----:B------:R-:W-:Y:S01]  /*4f80*/  SEL R3, R172, R21, !P0 ;  /* 0x00000015ac037207 */ /* 0x000fe20004000000 */
[----:B------:R-:W-:Y:S01]  /*4f90*/  IMAD.HI.U32 R21, R75, R71, RZ ;  /* 0x000000474b157227 */ /* 0x000fe200078e00ff */
[----:B------:R-:W-:Y:S02]  /*4fa0*/  SEL R7, R167, R20, !P3 ;  /* 0x00000014a7077207 */ /* 0x000fe40005800000 */
[----:B------:R-:W-:Y:S01]  /*4fb0*/  SHF.R.U32.HI R24, RZ, R153, R24 ;  /* 0x00000099ff187219 */ /* 0x000fe20000011618 */
[-C--:B------:R-:W-:Y:S04]  /*4fc0*/  IMAD.HI.U32 R20, R3, R68.reuse, RZ ;  /* 0x0000004403147227 */ /* 0x080fe800078e00ff */
[----:B------:R-:W-:Y:S01]  /*4fd0*/  IMAD.HI.U32 R22, R7, R68, RZ ;  /* 0x0000004407167227 */ /* 0x000fe200078e00ff */
[-C--:B------:R-:W-:Y:S02]  /*4fe0*/  @P2 SHF.R.U32.HI R3, RZ, R69.reuse, R20 ;  /* 0x00000045ff032219 */ /* 0x080fe40000011614 */
[----:B------:R-:W-:Y:S02]  /*4ff0*/  SHF.R.U32.HI R20, RZ, R170, R21 ;  /* 0x000000aaff147219 */ /* 0x000fe40000011615 */
[----:B------:R-:W-:Y:S01]  /*5000*/  @P2 SHF.R.U32.HI R7, RZ, R69, R22 ;  /* 0x00000045ff072219 */ /* 0x000fe20000011616 */
[C---:B------:R-:W-:Y:S01]  /*5010*/  IMAD R2, R72.reuse, R3, RZ ;  /* 0x0000000348027224 */ /* 0x040fe200078e02ff */
[----:B------:R-:W-:Y:S02]  /*5020*/  SEL R5, R75, R20, !P0 ;  /* 0x000000144b057207 */ /* 0x000fe40004000000 */
[----:B------:R-:W-:Y:S01]  /*5030*/  SEL R3, R77, R24, !P3 ;  /* 0x000000184d037207 */ /* 0x000fe20005800000 */
[----:B------:R-:W-:Y:S01]  /*5040*/  IMAD R4, R72, R7, RZ ;  /* 0x0000000748047224 */ /* 0x000fe200078e02ff */
[C---:B------:R-:W-:Y:S01]  /*5050*/  ISETP.GE.AND P0, PT, R5.reuse, R2, PT ;  /* 0x000000020500720c */ /* 0x040fe20003f06270 */
[----:B------:R-:W-:Y:S03]  /*5060*/  IMAD.HI.U32 R6, R5, R68, RZ ;  /* 0x0000004405067227 */ /* 0x000fe600078e00ff */
[----:B------:R-:W-:Y:S01]  /*5070*/  ISETP.GE.OR P0, PT, R3, R4, P0 ;  /* 0x000000040300720c */ /* 0x000fe20000706670 */
[----:B------:R-:W-:Y:S01]  /*5080*/  IMAD.MOV R4, RZ, RZ, -R3 ;  /* 0x000000ffff047224 */ /* 0x000fe200078e0a03 */
[-C--:B------:R-:W-:Y:S03]  /*5090*/  SHF.R.U32.HI R6, RZ, R69.reuse, R6 ;  /* 0x00000045ff067219 */ /* 0x080fe60000011606 */
[----:B------:R-:W-:Y:S01]  /*50a0*/  IMAD R77, R74, R4, R77 ;  /* 0x000000044a4d7224 */ /* 0x000fe200078e024d */
[----:B------:R-:W-:Y:S05]  /*50b0*/  SEL R15, R5, R6, !P2 ;  /* 0x00000006050f7207 */ /* 0x000fea0005000000 */
[----:B------:R-:W-:Y:S02]  /*50c0*/  IMAD.MOV R6, RZ, RZ, -R15 ;  /* 0x000000ffff067224 */ /* 0x000fe400078e0a0f */
[C---:B------:R-:W-:Y:S04]  /*50d0*/  @!P0 IMAD.HI.U32 R2, R3.reuse, R68, RZ ;  /* 0x0000004403028227 */ /* 0x040fe800078e00ff */
[----:B------:R-:W-:Y:S01]  /*50e0*/  IMAD R6, R72, R6, R5 ;  /* 0x0000000648067224 */ /* 0x000fe200078e0205 */
[----:B------:R-:W-:Y:S04]  /*50f0*/  @!P0 SHF.R.U32.HI R2, RZ, R69, R2 ;  /* 0x00000045ff028219 */ /* 0x000fe80000011602 */
[----:B------:R-:W-:Y:S02]  /*5100*/  @!P0 SEL R0, R3, R2, !P2 ;  /* 0x0000000203008207 */ /* 0x000fe40005000000 */
[----:B------:R-:W-:Y:S02]  /*5110*/  IADD3 R2, PT, PT, -R5, RZ, RZ ;  /* 0x000000ff05027210 */ /* 0x000fe40007ffe1ff */
[----:B------:R-:W-:Y:S01]  /*5120*/  @!P0 IADD3 R8, PT, PT, R15, -R0, RZ ;  /* 0x800000000f088210 */ /* 0x000fe20007ffe0ff */
[----:B------:R-:W-:Y:S02]  /*5130*/  @!P0 IMAD R0, R7, R6, R0 ;  /* 0x0000000607008224 */ /* 0x000fe400078e0200 */
[----:B------:R-:W-:Y:S02]  /*5140*/  IMAD R75, R70, R2, R75 ;  /* 0x00000002464b7224 */ /* 0x000fe400078e024b */
[----:B------:R-:W-:Y:S02]  /*5150*/  @!P0 IMAD R5, R8, R72, R3 ;  /* 0x0000004808058224 */ /* 0x000fe400078e0203 */
[----:B------:R-:W-:Y:S04]  /*5160*/  @!P0 IMAD.MOV.U32 R3, RZ, RZ, R0 ;  /* 0x000000ffff038224 */ /* 0x000fe800078e0000 */
[----:B------:R-:W-:Y:S02]  /*5170*/  IMAD R77, R3, R74, R77 ;  /* 0x0000004a034d7224 */ /* 0x000fe400078e024d */
[----:B------:R-:W-:Y:S07]  /*5180*/  IMAD R75, R5, R70, R75 ;  /* 0x00000046054b7224 */ /* 0x000fee00078e024b */
.L_x_96:
[----:B------:R-:W-:Y:S01]  /*5190*/  @!P1 IMAD.HI.U32 R0, R77, R12, RZ ;  /* 0x0000000c4d009227 */ /* 0x000fe200078e00ff */
[----:B-1----:R-:W-:Y:S01]  /*51a0*/  @!P1 ISETP.NE.AND P0, PT, R10, 0x1, PT ;  /* 0x000000010a00980c */ /* 0x002fe20003f05270 */
[----:B------:R-:W-:Y:S01]  /*51b0*/  ULOP3.LUT UP0, URZ, UR42, 0x1b0, URZ, 0xc0, !UPT ;  /* 0x000001b02aff7892 */ /* 0x000fe2000f80c0ff */
[----:B------:R-:W-:Y:S01]  /*51c0*/  @!P1 ISETP.NE.AND P2, PT, R9, 0x1, PT ;  /* 0x000000010900980c */ /* 0x000fe20003f45270 */
[----:B------:R-:W-:Y:S01]  /*51d0*/  @!P1 IMAD.HI.U32 R3, R75, R11, RZ ;  /* 0x0000000b4b039227 */ /* 0x000fe200078e00ff */
[----:B------:R-:W-:Y:S02]  /*51e0*/  @!P1 SHF.R.U32.HI R0, RZ, R13, R0 ;  /* 0x0000000dff009219 */ /* 0x000fe40000011600 */
[----:B------:R-:W-:Y:S01]  /*51f0*/  @P4 SHF.R.U32.HI R171, RZ, 0x10, R17 ;  /* 0x00000010ffab4819 */ /* 0x000fe20000011611 */
[----:B------:R-:W-:Y:S01]  /*5200*/  VIADD R182, R182, 0x1 ;  /* 0x00000001b6b67836 */ /* 0x000fe20000000000 */
[----:B------:R-:W-:Y:S02]  /*5210*/  @!P1 SHF.R.U32.HI R2, RZ, R14, R3 ;  /* 0x0000000eff029219 */ /* 0x000fe40000011603 */
[----:B------:R-:W-:Y:S02]  /*5220*/  @!P1 SEL R3, R77, R0, !P2 ;  /* 0x000000004d039207 */ /* 0x000fe40005000000 */
[----:B------:R-:W-:Y:S05]  /*5230*/  @!P1 SEL R2, R75, R2, !P0 ;  /* 0x000000024b029207 */ /* 0x000fea0004000000 */
[----:B------:R-:W-:Y:S02]  /*5240*/  @!P1 IMAD.IADD R0, R2, 0x1, -R3 ;  /* 0x0000000102009824 */ /* 0x000fe400078e0a03 */
[----:B------:R-:W-:Y:S02]  /*5250*/  @!P1 IMAD.IADD R2, R3, 0x1, -R2 ;  /* 0x0000000103029824 */ /* 0x000fe400078e0a02 */
[----:B------:R-:W-:Y:S02]  /*5260*/  @!P1 IMAD R77, R0, R9, R77 ;  /* 0x00000009004d9224 */ /* 0x000fe400078e024d */
[----:B------:R-:W-:Y:S01]  /*5270*/  @!P1 IMAD R75, R2, R10, R75 ;  /* 0x0000000a024b9224 */ /* 0x000fe200078e024b */
[----:B------:R-:W-:Y:S06]  /*5280*/  BRA.U !UP0, `(.L_x_97) ;  /* 0x0000000108407547 */ /* 0x000fec000b800000 */
[----:B------:R-:W1:Y:S01]  /*5290*/  LDCU.64 UR8, c[0x4][0x80] ;  /* 0x01001000ff0877ac */ /* 0x000e620008000a00 */
[----:B------:R-:W-:Y:S01]  /*52a0*/  MOV R3, 0x0 ;  /* 0x0000000000037802 */ /* 0x000fe20000000f00 */
[----:B------:R-:W-:Y:S02]  /*52b0*/  HFMA2 R12, -RZ, RZ, 0, 5.9604644775390625e-08 ;  /* 0x00000001ff0c7431 */ /* 0x000fe400000001ff */
[----:B------:R-:W-:Y:S02]  /*52c0*/  IMAD.MOV.U32 R8, RZ, RZ, 0x70 ;  /* 0x00000070ff087424 */ /* 0x000fe400078e00ff */
[----:B------:R-:W-:Y:S01]  /*52d0*/  IMAD.MOV.U32 R13, RZ, RZ, RZ ;  /* 0x000000ffff0d7224 */ /* 0x000fe200078e00ff */
[----:B------:R-:W2:Y:S01]  /*52e0*/  LDCU.64 UR6, c[0x4][0x88] ;  /* 0x01001100ff0677ac */ /* 0x000ea20008000a00 */
[----:B------:R-:W3:Y:S01]  /*52f0*/  LDC.64 R2, c[0x4][R3] ;  /* 0x0100000003027b82 */ /* 0x000ee20000000a00 */
[----:B------:R-:W4:Y:S01]  /*5300*/  LDCU.64 UR4, c[0x4][0x8] ;  /* 0x01000100ff0477ac */ /* 0x000f220008000a00 */
[----:B-1----:R-:W-:Y:S01]  /*5310*/  MOV R5, UR9 ;  /* 0x0000000900057c02 */ /* 0x002fe20008000f00 */
[----:B------:R-:W-:Y:S01]  /*5320*/  IMAD.U32 R4, RZ, RZ, UR8 ;  /* 0x00000008ff047e24 */ /* 0x000fe2000f8e00ff */
[----:B--2---:R-:W-:Y:S01]  /*5330*/  MOV R7, UR7 ;  /* 0x0000000700077c02 */ /* 0x004fe20008000f00 */
[----:B------:R-:W-:Y:S01]  /*5340*/  IMAD.U32 R6, RZ, RZ, UR6 ;  /* 0x00000006ff067e24 */ /* 0x000fe2000f8e00ff */
[----:B----4-:R-:W-:Y:S01]  /*5350*/  MOV R11, UR5 ;  /* 0x00000005000b7c02 */ /* 0x010fe20008000f00 */
[----:B------:R-:W-:Y:S02]  /*5360*/  IMAD.U32 R10, RZ, RZ, UR4 ;  /* 0x00000004ff0a7e24 */ /* 0x000fe4000f8e00ff */
[----:B------:R-:W-:Y:S07]  /*5370*/  LEPC R20, `(.L_x_97) ;  /* 0x000000001014794e */ /* 0x000fee0000000000 */
[----:B---3-5:R-:W-:Y:S05]  /*5380*/  CALL.ABS.NOINC R2 ;  /* 0x0000000002007343 */ /* 0x028fea0003c00000 */
.L_x_97:
[----:B------:R-:W-:Y:S01]  /*5390*/  LOP3.LUT P0, RZ, R179, 0x1b0, RZ, 0xc0, !PT ;  /* 0x000001b0b3ff7812 */ /* 0x000fe2000780c0ff */
[----:B------:R-:W-:Y:S11]  /*53a0*/  BSSY.RECONVERGENT B6, `(.L_x_98) ;  /* 0x0000013000067945 */ /* 0x000ff60003800200 */
[----:B------:R-:W-:Y:S01]  /*53b0*/  @!UPT UIADD3 URZ, UPT, UPT, URZ, URZ, URZ ;  /* 0x000000fffffff290 */ /* 0x000fe2000fffe0ff */
[----:B------:R-:W-:Y:S05]  /*53c0*/  @!P0 BRA `(.L_x_99) ;  /* 0x0000000000408947 */ /* 0x000fea0003800000 */
        /* <DEDUP_REMOVED lines=16> */
.L_x_99:
[----:B------:R-:W-:Y:S05]  /*54d0*/  BSYNC.RECONVERGENT B6 ;  /* 0x0000000000067941 */ /* 0x000fea0003800200 */
.L_x_98:
[----:B------:R-:W-:Y:S01]  /*54e0*/  ISETP.NE.U32.AND P3, PT, R150, RZ, PT ;  /* 0x000000ff9600720c */ /* 0x000fe20003f65070 */
[----:B------:R-:W-:Y:S01]  /*54f0*/  UISETP.NE.AND UP1, UPT, UR44, URZ, UPT ;  /* 0x000000ff2c00728c */ /* 0x000fe2000bf25270 */
[----:B------:R-:W-:Y:S02]  /*5500*/  ISETP.NE.U32.AND P4, PT, R146, RZ, PT ;  /* 0x000000ff9200720c */ /* 0x000fe40003f85070 */
[----:B------:R-:W-:Y:S02]  /*5510*/  ISETP.NE.AND.EX P3, PT, R151, RZ, PT, P3 ;  /* 0x000000ff9700720c */ /* 0x000fe40003f65330 */
[----:B------:R-:W-:Y:S02]  /*5520*/  PLOP3.LUT P1, PT, PT, PT, PT, 0x8, 0x80 ;  /* 0x000000000080781c */ /* 0x000fe40003f2e170 */
[----:B------:R-:W-:Y:S02]  /*5530*/  PLOP3.LUT P0, PT, PT, PT, UP1, 0x80, 0x8 ;  /* 0x000000000008781c */ /* 0x000fe40003f0f018 */
[----:B------:R-:W-:Y:S02]  /*5540*/  ISETP.NE.AND.EX P4, PT, R147, RZ, PT, P4 ;  /* 0x000000ff9300720c */ /* 0x000fe40003f85340 */
[----:B------:R-:W1:Y:S09]  /*5550*/  @UP1 LDCU.64 UR4, c[0x0][0x888] ;  /* 0x00011100ff0417ac */ /* 0x000e720008000a00 */
[----:B------:R-:W-:Y:S01]  /*5560*/  @P0 PLOP3.LUT P1, PT, P3, PT, PT, 0x80, 0x8 ;  /* 0x000000000008081c */ /* 0x000fe20001f2f070 */
[----:B-1----:R-:W-:Y:S04]  /*5570*/  @UP1 UISETP.NE.U32.AND UP0, UPT, UR4, URZ, UPT ;  /* 0x000000ff0400128c */ /* 0x002fe8000bf05070 */
[----:B------:R-:W-:Y:S04]  /*5580*/  @UP1 UISETP.NE.AND.EX UP0, UPT, UR5, URZ, UPT, UP0 ;  /* 0x000000ff0500128c */ /* 0x000fe8000bf05300 */
[----:B------:R-:W-:Y:S01]  /*5590*/  @UP1 USEL UR4, URZ, 0xffffffff, UP0 ;  /* 0xffffffffff041887 */ /* 0x000fe20008000000 */
[----:B------:R-:W-:Y:S11]  /*55a0*/  @!P3 BRA `(.L_x_100) ;  /* 0x00000000002cb947 */ /* 0x000ff60003800000 */
[----:B------:R-:W-:Y:S01]  /*55b0*/  ISETP.NE.U32.AND P2, PT, R148, RZ, PT ;  /* 0x000000ff9400720c */ /* 0x000fe20003f45070 */
[----:B------:R-:W-:Y:S03]  /*55c0*/  IMAD.MOV.U32 R165, RZ, RZ, 0x1 ;  /* 0x00000001ffa57424 */ /* 0x000fe600078e00ff */
[----:B------:R-:W-:Y:S11]  /*55d0*/  ISETP.NE.AND.EX P2, PT, R149, RZ, PT, P2 ;  /* 0x000000ff9500720c */ /* 0x000ff60003f45320 */
[----:B------:R-:W-:Y:S02]  /*55e0*/  @!UPT UIADD3 URZ, UPT, UPT, URZ, URZ, URZ ;  /* 0x000000fffffff290 */ /* 0x000fe4000fffe0ff */
[----:B------:R-:W1:Y:S01]  /*55f0*/  @P2 LDC.64 R2, c[0x0][0x888] ;  /* 0x00022200ff022b82 */ /* 0x000e620000000a00 */
[----:B------:R-:W-:Y:S04]  /*5600*/  @P2 IMAD R0, R150, UR36, RZ ;  /* 0x0000002496002c24 */ /* 0x000fe8000f8e02ff */
[----:B-1----:R-:W-:Y:S04]  /*5610*/  @P2 IMAD.WIDE R2, R0, 0x4, R2 ;  /* 0x0000000400022825 */ /* 0x002fe800078e0202 */
[----:B------:R-:W-:Y:S01]  /*5620*/  HFMA2 R0, -RZ, RZ, 0, 5.9604644775390625e-08 ;  /* 0x00000001ff007431 */ /* 0x000fe200000001ff */
[----:B-----5:R1:W5:Y:S04]  /*5630*/  @P2 LDG.E R81, desc[UR40][R2.64] ;  /* 0x0000002802512981 */ /* 0x020368000c1e1900 */
[----:B------:R-:W-:Y:S01]  /*5640*/  @!P2 PRMT R165, R0, 0x7610, R165 ;  /* 0x0000761000a5a816 */ /* 0x000fe200000000a5 */
[----:B-1----:R-:W2:Y:S06]  /*5650*/  @!P2 LDC R81, c[0x0][0x880] ;  /* 0x00022000ff51ab82 */ /* 0x002eac0000000800 */
.L_x_100:
[----:B------:R-:W-:Y:S05]  /*5660*/  @!P4 BRA `(.L_x_101) ;  /* 0x000000000020c947 */ /* 0x000fea0003800000 */
[----:B------:R-:W-:Y:S04]  /*5670*/  ISETP.NE.U32.AND P2, PT, R144, RZ, PT ;  /* 0x000000ff9000720c */ /* 0x000fe80003f45070 */
[----:B------:R-:W-:Y:S11]  /*5680*/  ISETP.NE.AND.EX P2, PT, R145, RZ, PT, P2 ;  /* 0x000000ff9100720c */ /* 0x000ff60003f45320 */
[----:B------:R-:W-:Y:S02]  /*5690*/  @!UPT UIADD3 URZ, UPT, UPT, URZ, URZ, URZ ;  /* 0x000000fffffff290 */ /* 0x000fe4000fffe0ff */
[----:B------:R-:W1:Y:S01]  /*56a0*/  @P2 LDC.64 R2, c[0x0][0x8a8] ;  /* 0x00022a00ff022b82 */ /* 0x000e620000000a00 */
[----:B------:R-:W-:Y:S04]  /*56b0*/  @P2 IMAD R0, R146, UR36, RZ ;  /* 0x0000002492002c24 */ /* 0x000fe8000f8e02ff */
[----:B-1----:R-:W-:Y:S05]  /*56c0*/  @P2 IMAD.WIDE R2, R0, 0x4, R2 ;  /* 0x0000000400022825 */ /* 0x002fea00078e0202 */
[----:B-----5:R1:W5:Y:S02]  /*56d0*/  @P2 LDG.E R78, desc[UR40][R2.64] ;  /* 0x00000028024e2981 */ /* 0x020364000c1e1900 */
[----:B-1----:R-:W3:Y:S02]  /*56e0*/  @!P2 LDC R78, c[0x0][0x8a0] ;  /* 0x00022800ff4eab82 */ /* 0x002ee40000000800 */
.L_x_101:
[----:B--2--5:R-:W-:Y:S01]  /*56f0*/  @P0 FSETP.NEU.AND P4, PT, R81, RZ, PT ;  /* 0x000000ff5100020b */ /* 0x024fe20003f8d000 */
[----:B------:R-:W-:Y:S01]  /*5700*/  IMAD.U32 R0, RZ, RZ, UR4 ;  /* 0x00000004ff007e24 */ /* 0x000fe2000f8e00ff */
[----:B------:R-:W-:Y:S01]  /*5710*/  @P0 LOP3.LUT P2, RZ, R165, 0xff, RZ, 0xc0, !PT ;  /* 0x000000ffa5ff0812 */ /* 0x000fe2000784c0ff */
[----:B------:R-:W-:Y:S01]  /*5720*/  BSSY B1, `(.L_x_102) ;  /* 0x000003d000017945 */ /* 0x000fe20003800000 */
[----:B------:R-:W-:Y:S01]  /*5730*/  @P0 SEL R3, RZ, 0xffffffff, P4 ;  /* 0xffffffffff030807 */ /* 0x000fe20002000000 */
[C---:B------:R-:W-:Y:S01]  /*5740*/  IMAD R64, R76.reuse, 0x40, R79 ;  /* 0x000000404c407824 */ /* 0x040fe200078e024f */
[----:B------:R-:W-:Y:S02]  /*5750*/  LEA R181, R76, UR43, 0x3 ;  /* 0x0000002b4cb57c11 */ /* 0x000fe4000f8e18ff */
[----:B------:R-:W-:Y:S02]  /*5760*/  CS2R R86, SRZ ;  /* 0x0000000000567805 */ /* 0x000fe4000001ff00 */
[----:B------:R-:W-:Y:S02]  /*5770*/  @P1 SEL R3, R0, R3, !P2 ;  /* 0x0000000300031207 */ /* 0x000fe40005000000 */
[----:B------:R-:W-:Y:S02]  /*5780*/  CS2R R84, SRZ ;  /* 0x0000000000547805 */ /* 0x000fe4000001ff00 */
[----:B------:R-:W-:Y:S02]  /*5790*/  SHF.L.U32 R2, R175, 0x1f, RZ ;  /* 0x0000001faf027819 */ /* 0x000fe400000006ff */
[----:B------:R-:W-:Y:S02]  /*57a0*/  CS2R R90, SRZ ;  /* 0x00000000005a7805 */ /* 0x000fe4000001ff00 */
[----:B------:R-:W-:Y:S02]  /*57b0*/  @P0 LOP3.LUT R3, R3, 0x1, RZ, 0xc0, !PT ;  /* 0x0000000103030812 */ /* 0x000fe400078ec0ff */
[----:B------:R-:W-:Y:S02]  /*57c0*/  CS2R R88, SRZ ;  /* 0x0000000000587805 */ /* 0x000fe4000001ff00 */
[----:B------:R-:W-:Y:S02]  /*57d0*/  PLOP3.LUT P5, PT, PT, PT, PT, 0x8, 0x80 ;  /* 0x000000000080781c */ /* 0x000fe40003fae170 */
[----:B------:R-:W-:Y:S02]  /*57e0*/  CS2R R98, SRZ ;  /* 0x0000000000627805 */ /* 0x000fe4000001ff00 */
[----:B------:R-:W-:Y:S02]  /*57f0*/  ISETP.NE.U32.OR P1, PT, R3, 0x1, !P0 ;  /* 0x000000010300780c */ /* 0x000fe40004725470 */
[----:B------:R-:W-:Y:S02]  /*5800*/  CS2R R96, SRZ ;  /* 0x0000000000607805 */ /* 0x000fe4000001ff00 */
[----:B------:R-:W-:Y:S02]  /*5810*/  CS2R R94, SRZ ;  /* 0x00000000005e7805 */ /* 0x000fe4000001ff00 */
[----:B------:R-:W-:Y:S07]  /*5820*/  CS2R R92, SRZ ;  /* 0x00000000005c7805 */ /* 0x000fee000001ff00 */
[----:B------:R-:W-:Y:S04]  /*5830*/  @P1 SHF.L.U32 R4, R173, 0x1f, RZ ;  /* 0x0000001fad041819 */ /* 0x000fe800000006ff */
[----:B------:R-:W1:Y:S01]  /*5840*/  @P1 SYNCS.PHASECHK.TRANS64.TRYWAIT P0, [UR43+0x40], R4 ;  /* 0x00004004ff0015a7 */ /* 0x000e62000800112b */
[----:B------:R2:W4:Y:S01]  /*5850*/  SYNCS.PHASECHK.TRANS64.TRYWAIT P4, [R181+URZ+0x80], R2 ;  /* 0x00008002b50075a7 */ /* 0x00052200080811ff */
[----:B-1----:R-:W-:Y:S01]  /*5860*/  @P1 PLOP3.LUT P5, PT, P0, PT, PT, 0x8, 0x80 ;  /* 0x000000000080181c */ /* 0x002fe200007ae170 */
[----:B------:R-:W-:Y:S01]  /*5870*/  @!UPT UIADD3 URZ, UPT, UPT, URZ, URZ, URZ ;  /* 0x000000fffffff290 */ /* 0x000fe2000fffe0ff */
[----:B--2-4-:R-:W-:Y:S11]  /*5880*/  @!P1 BRA `(.L_x_103) ;  /* 0x0000000000989947 */ /* 0x014ff60003800000 */
[----:B------:R-:W-:Y:S01]  /*5890*/  ISETP.NE.U32.AND P0, PT, RZ, UR38, PT ;  /* 0x00000026ff007c0c */ /* 0x000fe2000bf05070 */
[----:B------:R-:W-:Y:S01]  /*58a0*/  BSSY B0, `(.L_x_104) ;  /* 0x0000016000007945 */ /* 0x000fe20003800000 */
[----:B------:R-:W-:Y:S02]  /*58b0*/  FSETP.NEU.AND P2, PT, R81, RZ, PT ;  /* 0x000000ff5100720b */ /* 0x000fe40003f4d000 */
[----:B------:R-:W-:Y:S02]  /*58c0*/  CS2R R94, SRZ ;  /* 0x00000000005e7805 */ /* 0x000fe4000001ff00 */
[----:B------:R-:W-:Y:S02]  /*58d0*/  ISETP.NE.AND.EX P0, PT, RZ, UR39, PT, P0 ;  /* 0x00000027ff007c0c */ /* 0x000fe4000bf05300 */
[----:B------:R-:W-:Y:S02]  /*58e0*/  CS2R R92, SRZ ;  /* 0x00000000005c7805 */ /* 0x000fe4000001ff00 */
[----:B------:R-:W-:Y:S02]  /*58f0*/  LOP3.LUT P1, RZ, R165, 0xff, RZ, 0xc0, !PT ;  /* 0x000000ffa5ff7812 */ /* 0x000fe4000782c0ff */
[----:B------:R-:W-:Y:S02]  /*5900*/  CS2R R98, SRZ ;  /* 0x0000000000627805 */ /* 0x000fe4000001ff00 */
[----:B------:R-:W-:Y:S02]  /*5910*/  SEL R0, RZ, 0xffffffff, P2 ;  /* 0xffffffffff007807 */ /* 0x000fe40001000000 */
[----:B------:R-:W-:Y:S02]  /*5920*/  CS2R R96, SRZ ;  /* 0x0000000000607805 */ /* 0x000fe4000001ff00 */
[----:B------:R-:W-:Y:S02]  /*5930*/  SEL R3, RZ, 0xffffffff, P0 ;  /* 0xffffffffff037807 */ /* 0x000fe40000000000 */
[----:B------:R-:W-:Y:S02]  /*5940*/  CS2R R90, SRZ ;  /* 0x00000000005a7805 */ /* 0x000fe4000001ff00 */
[----:B------:R-:W-:Y:S02]  /*5950*/  CS2R R88, SRZ ;  /* 0x0000000000587805 */ /* 0x000fe4000001ff00 */
[----:B------:R-:W-:Y:S02]  /*5960*/  CS2R R86, SRZ ;  /* 0x0000000000567805 */ /* 0x000fe4000001ff00 */
[----:B------:R-:W-:Y:S02]  /*5970*/  @P3 SEL R0, R3, R0, !P1 ;  /* 0x0000000003003207 */ /* 0x000fe40004800000 */
[----:B------:R-:W-:Y:S02]  /*5980*/  CS2R R84, SRZ ;  /* 0x0000000000547805 */ /* 0x000fe4000001ff00 */
[----:B------:R-:W-:Y:S04]  /*5990*/  LOP3.LUT R0, R0, 0x1, RZ, 0xc0, !PT ;  /* 0x0000000100007812 */ /* 0x000fe800078ec0ff */
[----:B------:R-:W-:Y:S01]  /*59a0*/  ISETP.NE.U32.AND P0, PT, R0, 0x1, PT ;  /* 0x000000010000780c */ /* 0x000fe20003f05070 */
[----:B------:R-:W-:Y:S01]  /*59b0*/  @!UPT UIADD3 URZ, UPT, UPT, URZ, URZ, URZ ;  /* 0x000000fffffff290 */ /* 0x000fe2000fffe0ff */
[----:B------:R-:W-:Y:S11]  /*59c0*/  @!P5 BRA `(.L_x_105) ;  /* 0x00000000000cd947 */ /* 0x000ff60003800000 */
[----:B------:R-:W-:Y:S04]  /*59d0*/  SHF.L.U32 R3, R173, 0x1f, RZ ;  /* 0x0000001fad037819 */ /* 0x000fe800000006ff */
[----:B------:R-:W1:Y:S02]  /*59e0*/  SYNCS.PHASECHK.TRANS64.TRYWAIT P1, [UR43+0x40], R3 ;  /* 0x00004003ff0075a7 */ /* 0x000e64000802112b */
[----:B-1----:R-:W-:Y:S05]  /*59f0*/  @!P1 BRA `(.L_x_106) ;  /* 0x0000001c00ac9947 */ /* 0x002fea0003800000 */
.L_x_105:
[----:B------:R-:W-:Y:S05]  /*5a00*/  BSYNC B0 ;  /* 0x0000000000007941 */ /* 0x000fea0003800000 */
.L_x_104:
[----:B------:R2:W4:Y:S01]  /*5a10*/  @P0 LDS.128 R92, [R168+UR43+0x200] ;  /* 0x0002002ba85c0984 */ /* 0x0005220008000c00 */
[----:B------:R-:W-:Y:S01]  /*5a20*/  UIADD3 UR4, UPT, UPT, UR43, 0x48, URZ ;  /* 0x000000482b047890 */ /* 0x000fe2000fffe0ff */
[----:B------:R-:W-:Y:S02]  /*5a30*/  LOP3.LUT R173, R173, 0x1, RZ, 0x3c, !PT ;  /* 0x00000001adad7812 */ /* 0x000fe400078e3cff */
[----:B------:R2:W1:Y:S01]  /*5a40*/  @P0 LDS.128 R96, [R178+0x10] ;  /* 0x00001000b2600984 */ /* 0x0004620000000c00 */
[----:B------:R-:W-:Y:S03]  /*5a50*/  UPRMT UR4, UR37, 0x654, UR4 ;  /* 0x0000065425047896 */ /* 0x000fe60008000004 */
[----:B------:R2:W1:Y:S04]  /*5a60*/  @P0 LDS.128 R88, [R177+0x20] ;  /* 0x00002000b1580984 */ /* 0x0004680000000c00 */
[----:B------:R2:W1:Y:S01]  /*5a70*/  @P0 LDS.128 R84, [R176+0x30] ;  /* 0x00003000b0540984 */ /* 0x0004620000000c00 */
[----:B------:R-:W-:Y:S01]  /*5a80*/  @!PT LDS RZ, [RZ] ;  /* 0x00000000fffff984 */ /* 0x000fe20000000800 */
[----:B------:R-:W-:Y:S01]  /*5a90*/  @!PT LDS RZ, [RZ] ;  /* 0x00000000fffff984 */ /* 0x000fe20000000800 */
[----:B------:R-:W-:Y:S01]  /*5aa0*/  @!PT LDS RZ, [RZ] ;  /* 0x00000000fffff984 */ /* 0x000fe20000000800 */
[----:B------:R-:W-:Y:S01]  /*5ab0*/  @!PT LDS RZ, [RZ] ;  /* 0x00000000fffff984 */ /* 0x000fe20000000800 */
[----:B------:R5:W-:Y:S06]  /*5ac0*/  MEMBAR.ALL.CTA ;  /* 0x0000000000007992 */ /* 0x000bec0000008000 */
[----:B-----5:R-:W5:Y:S02]  /*5ad0*/  FENCE.VIEW.ASYNC.S ;  /* 0x00000000000073c6 */ /* 0x020f640000000000 */
[----:B-----5:R-:W-:Y:S01]  /*5ae0*/  SYNCS.ARRIVE.TRANS64.RED.A1T0 RZ, [UR4], RZ ;  /* 0x000000ffffff79a7 */ /* 0x020fe20008100404 */
.L_x_103:
[----:B------:R-:W-:Y:S05]  /*5af0*/  BSYNC B1 ;  /* 0x0000000000017941 */ /* 0x000fea0003800000 */
.L_x_102:
[----:B-1----:R-:W-:Y:S04]  /*5b00*/  SHF.R.U32.HI R0, RZ, 0x15, R64 ;  /* 0x00000015ff007819 */ /* 0x002fe80000011640 */
[----:B------:R-:W-:Y:S01]  /*5b10*/  LOP3.LUT P0, RZ, R0, 0x3, R169, 0x48, !PT ;  /* 0x0000000300ff7812 */ /* 0x000fe200078048a9 */
[----:B------:R-:W-:Y:S01]  /*5b20*/  @!UPT UIADD3 URZ, UPT, UPT, URZ, URZ, URZ ;  /* 0x000000fffffff290 */ /* 0x000fe2000fffe0ff */
[----:B------:R-:W-:Y:S11]  /*5b30*/  @P4 BRA `(.L_x_107) ;  /* 0x0000000000084947 */ /* 0x000ff60003800000 */
[----:B------:R-:W1:Y:S02]  /*5b40*/  SYNCS.PHASECHK.TRANS64.TRYWAIT P1, [R181+URZ+0x80], R2 ;  /* 0x00008002b50075a7 */ /* 0x000e6400080211ff */
[----:B-1----:R-:W-:Y:S05]  /*5b50*/  @!P1 BRA `(.L_x_108) ;  /* 0x0000001c006c9947 */ /* 0x002fea0003800000 */
.L_x_107:
[----:B------:R-:W-:Y:S05]  /*5b60*/  @!P0 BRA `(.L_x_109) ;  /* 0x0000000000408947 */ /* 0x000fea0003800000 */
[----:B------:R-:W1:Y:S01]  /*5b70*/  LDCU.64 UR8, c[0x4][0x70] ;  /* 0x01000e00ff0877ac */ /* 0x000e620008000a00 */
[----:B------:R-:W-:Y:S01]  /*5b80*/  MOV R3, 0x0 ;  /* 0x0000000000037802 */ /* 0x000fe20000000f00 */
[----:B------:R-:W-:Y:S02]  /*5b90*/  HFMA2 R12, -RZ, RZ, 0, 5.9604644775390625e-08 ;  /* 0x00000001ff0c7431 */ /* 0x000fe400000001ff */
[----:B------:R-:W-:Y:S02]  /*5ba0*/  IMAD.MOV.U32 R8, RZ, RZ, 0x192 ;  /* 0x00000192ff087424 */ /* 0x000fe400078e00ff */
[----:B------:R-:W-:Y:S01]  /*5bb0*/  IMAD.MOV.U32 R13, RZ, RZ, RZ ;  /* 0x000000ffff0d7224 */ /* 0x000fe200078e00ff */
[----:B------:R-:W5:Y:S01]  /*5bc0*/  LDCU.64 UR6, c[0x4][0x78] ;  /* 0x01000f00ff0677ac */ /* 0x000f620008000a00 */
[----:B------:R-:W2:Y:S01]  /*5bd0*/  LDC.64 R2, c[0x4][R3] ;  /* 0x0100000003027b82 */ /* 0x000ea20000000a00 */
[----:B------:R-:W3:Y:S01]  /*5be0*/  LDCU.64 UR4, c[0x4][0x10] ;  /* 0x01000200ff0477ac */ /* 0x000ee20008000a00 */
[----:B-1----:R-:W-:Y:S01]  /*5bf0*/  MOV R5, UR9 ;  /* 0x0000000900057c02 */ /* 0x002fe20008000f00 */
[----:B------:R-:W-:Y:S01]  /*5c00*/  IMAD.U32 R4, RZ, RZ, UR8 ;  /* 0x00000008ff047e24 */ /* 0x000fe2000f8e00ff */
[----:B-----5:R-:W-:Y:S01]  /*5c10*/  MOV R7, UR7 ;  /* 0x0000000700077c02 */ /* 0x020fe20008000f00 */
[----:B------:R-:W-:Y:S01]  /*5c20*/  IMAD.U32 R6, RZ, RZ, UR6 ;  /* 0x00000006ff067e24 */ /* 0x000fe2000f8e00ff */
[----:B---3--:R-:W-:Y:S01]  /*5c30*/  MOV R11, UR5 ;  /* 0x00000005000b7c02 */ /* 0x008fe20008000f00 */
[----:B------:R-:W-:Y:S02]  /*5c40*/  IMAD.U32 R10, RZ, RZ, UR4 ;  /* 0x00000004ff0a7e24 */ /* 0x000fe4000f8e00ff */
[----:B------:R-:W-:Y:S07]  /*5c50*/  LEPC R20, `(.L_x_109) ;  /* 0x000000001014794e */ /* 0x000fee0000000000 */
[----:B--2-4-:R-:W-:Y:S05]  /*5c60*/  CALL.ABS.NOINC R2 ;  /* 0x0000000002007343 */ /* 0x014fea0003c00000 */
.L_x_109:
[----:B------:R-:W-:Y:S01]  /*5c70*/  LOP3.LUT P0, RZ, R166, 0x60, RZ, 0xc0, !PT ;  /* 0x00000060a6ff7812 */ /* 0x000fe2000780c0ff */
[----:B------:R-:W-:Y:S05]  /*5c80*/  WARPSYNC.ALL ;  /* 0x0000000000007948 */ /* 0x000fea0003800000 */
[----:B------:R-:W-:Y:S01]  /*5c90*/  R2UR UR4, R64 ;  /* 0x00000000400472ca */ /* 0x000fe200000e0000 */
[----:B------:R-:W-:Y:S01]  /*5ca0*/  BSSY.RECONVERGENT B0, `(.L_x_110) ;  /* 0x0000120000007945 */ /* 0x000fe20003800200 */
[-C--:B----4-:R-:W-:Y:S02]  /*5cb0*/  F2FP.F16.E4M3.UNPACK_B R82, R92.reuse ;  /* 0x0000005cff52723e */ /* 0x090fe400020006ff */
[----:B------:R-:W-:Y:S02]  /*5cc0*/  F2FP.F16.E4M3.UNPACK_B R109, R92.H1 ;  /* 0x0000005cff6d723e */ /* 0x000fe400030006ff */
[-C--:B------:R-:W-:Y:S01]  /*5cd0*/  F2FP.F16.E4M3.UNPACK_B R107, R93.reuse ;  /* 0x0000005dff6b723e */ /* 0x080fe200020006ff */
[--C-:B------:R-:W-:Y:S01]  /*5ce0*/  HADD2.F32 R80, -RZ, R82.reuse.H0_H0 ;  /* 0x20000052ff507230 */ /* 0x100fe20000004100 */
[----:B------:R-:W-:Y:S01]  /*5cf0*/  F2FP.F16.E4M3.UNPACK_B R105, R93.H1 ;  /* 0x0000005dff69723e */ /* 0x000fe200030006ff */
[----:B------:R-:W-:Y:S01]  /*5d00*/  HADD2.F32 R82, -RZ, R82.H1_H1 ;  /* 0x30000052ff527230 */ /* 0x000fe20000004100 */
[-C--:B------:R-:W-:Y:S01]  /*5d10*/  F2FP.F16.E4M3.UNPACK_B R130, R84.reuse ;  /* 0x00000054ff82723e */ /* 0x080fe200020006ff */
[--C-:B------:R-:W-:Y:S01]  /*5d20*/  HADD2.F32 R83, -RZ, R109.reuse.H0_H0 ;  /* 0x2000006dff537230 */ /* 0x100fe20000004100 */
[----:B------:R-:W-:Y:S01]  /*5d30*/  F2FP.F16.E4M3.UNPACK_B R132, R84.H1 ;  /* 0x00000054ff84723e */ /* 0x000fe200030006ff */
[----:B------:R-:W1:Y:S01]  /*5d40*/  LDTM.x64 R4, tmem[UR4] ;  /* 0x00000004000479ee */ /* 0x000e620008340000 */
[----:B------:R-:W-:Y:S01]  /*5d50*/  NOP ;  /* 0x0000000000007918 */ /* 0x000fe20000000000 */
[----:B------:R-:W-:Y:S01]  /*5d60*/  IADD3 R181, PT, PT, R181, 0xa0, RZ ;  /* 0x000000a0b5b57810 */ /* 0x000fe20007ffe0ff */
[--C-:B------:R-:W-:Y:S01]  /*5d70*/  HADD2.F32 R129, -RZ, R130.reuse.H0_H0 ;  /* 0x20000082ff817230 */ /* 0x100fe20000004100 */
[----:B------:R-:W-:Y:S01]  /*5d80*/  F2FP.F16.E4M3.UNPACK_B R93, R94 ;  /* 0x0000005eff5d723e */ /* 0x000fe200020006ff */
[----:B------:R-:W-:Y:S01]  /*5d90*/  HADD2.F32 R130, -RZ, R130.H1_H1 ;  /* 0x30000082ff827230 */ /* 0x000fe20000004100 */
[----:B------:R-:W-:Y:S01]  /*5da0*/  LOP3.LUT R181, R181, 0xfefffff8, RZ, 0xc0, !PT ;  /* 0xfefffff8b5b57812 */ /* 0x000fe200078ec0ff */
[----:B------:R-:W-:Y:S01]  /*5db0*/  HADD2.F32 R84, -RZ, R109.H1_H1 ;  /* 0x3000006dff547230 */ /* 0x000fe20000004100 */
[-C--:B------:R-:W-:Y:S01]  /*5dc0*/  F2FP.F16.E4M3.UNPACK_B R134, R85.reuse ;  /* 0x00000055ff86723e */ /* 0x080fe200020006ff */
[----:B------:R-:W-:Y:S01]  /*5dd0*/  HADD2.F32 R131, -RZ, R132.H0_H0 ;  /* 0x20000084ff837230 */ /* 0x000fe20000004100 */
[----:B-1----:R1:W-:Y:S01]  /*5de0*/  SYNCS.ARRIVE.TRANS64.RED.A1T0 RZ, [R181+URZ], RZ ;  /* 0x000000ffb5ff79a7 */ /* 0x0023e200081004ff */
[----:B------:R-:W-:Y:S01]  /*5df0*/  F2FP.F16.E4M3.UNPACK_B R136, R85.H1 ;  /* 0x00000055ff88723e */ /* 0x000fe200030006ff */
[--C-:B------:R-:W-:Y:S01]  /*5e00*/  HADD2.F32 R85, -RZ, R107.reuse.H0_H0 ;  /* 0x2000006bff557230 */ /* 0x100fe20000004100 */
[-C--:B------:R-:W-:Y:S01]  /*5e10*/  F2FP.F16.E4M3.UNPACK_B R138, R86.reuse ;  /* 0x00000056ff8a723e */ /* 0x080fe200020006ff */
[--C-:B------:R-:W-:Y:S01]  /*5e20*/  HADD2.F32 R133, -RZ, R134.reuse.H0_H0 ;  /* 0x20000086ff857230 */ /* 0x100fe20000004100 */
[----:B------:R-:W-:Y:S01]  /*5e30*/  F2FP.F16.E4M3.UNPACK_B R140, R86.H1 ;  /* 0x00000056ff8c723e */ /* 0x000fe200030006ff */
[----:B------:R-:W-:Y:S01]  /*5e40*/  HADD2.F32 R86, -RZ, R107.H1_H1 ;  /* 0x3000006bff567230 */ /* 0x000fe20000004100 */
[----:B------:R-:W-:Y:S01]  /*5e50*/  F2FP.F16.E4M3.UNPACK_B R142, R87 ;  /* 0x00000057ff8e723e */ /* 0x000fe200020006ff */
[----:B------:R-:W-:Y:S01]  /*5e60*/  HADD2.F32 R134, -RZ, R134.H1_H1 ;  /* 0x30000086ff867230 */ /* 0x000fe20000004100 */
[----:B------:R-:W-:Y:S01]  /*5e70*/  F2FP.F16.E4M3.UNPACK_B R114, R88 ;  /* 0x00000058ff72723e */ /* 0x000fe200020006ff */
[--C-:B------:R-:W-:Y:S01]  /*5e80*/  HADD2.F32 R137, -RZ, R138.reuse.H0_H0 ;  /* 0x2000008aff897230 */ /* 0x100fe20000004100 */
[-C--:B------:R-:W-:Y:S01]  /*5e90*/  F2FP.F16.E4M3.UNPACK_B R118, R89.reuse ;  /* 0x00000059ff76723e */ /* 0x080fe200020006ff */
[----:B------:R-:W-:Y:S01]  /*5ea0*/  HADD2.F32 R138, -RZ, R138.H1_H1 ;  /* 0x3000008aff8a7230 */ /* 0x000fe20000004100 */
[----:B------:R-:W-:Y:S01]  /*5eb0*/  F2FP.F16.E4M3.UNPACK_B R120, R89.H1 ;  /* 0x00000059ff78723e */ /* 0x000fe200030006ff */
[C---:B---3--:R-:W-:Y:S01]  /*5ec0*/  FMUL R4, R78.reuse, R4 ;  /* 0x000000044e047220 */ /* 0x048fe20000400000 */
[C---:B------:R-:W-:Y:S01]  /*5ed0*/  FMUL R5, R78.reuse, R5 ;  /* 0x000000054e057220 */ /* 0x040fe20000400000 */
[C---:B------:R-:W-:Y:S01]  /*5ee0*/  FMUL R8, R78.reuse, R8 ;  /* 0x000000084e087220 */ /* 0x040fe20000400000 */
[C---:B------:R-:W-:Y:S01]  /*5ef0*/  FMUL R9, R78.reuse, R9 ;  /* 0x000000094e097220 */ /* 0x040fe20000400000 */
[C---:B------:R-:W-:Y:S01]  /*5f00*/  FFMA R4, R81.reuse, R80, R4 ;  /* 0x0000005051047223 */ /* 0x040fe20000000004 */
[C---:B------:R-:W-:Y:S01]  /*5f10*/  FFMA R5, R81.reuse, R82, R5 ;  /* 0x0000005251057223 */ /* 0x040fe20000000005 */
[----:B------:R-:W-:Y:S02]  /*5f20*/  HADD2.F32 R89, -RZ, R93.H0_H0 ;  /* 0x2000005dff597230 */ /* 0x000fe40000004100 */
[C---:B------:R-:W-:Y:S01]  /*5f30*/  FMUL R12, R78.reuse, R12 ;  /* 0x0000000c4e0c7220 */ /* 0x040fe20000400000 */
        /* <DEDUP_REMOVED lines=11> */
[--C-:B------:R-:W-:Y:S02]  /*5ff0*/  HADD2.F32 R113, -RZ, R114.reuse.H0_H0 ;  /* 0x20000072ff717230 */ /* 0x100fe40000004100 */
[C---:B------:R-:W-:Y:S01]  /*6000*/  FMUL R32, R78.reuse, R36 ;  /* 0x000000244e207220 */ /* 0x040fe20000400000 */
[----:B------:R-:W-:Y:S02]  /*6010*/  HADD2.F32 R114, -RZ, R114.H1_H1 ;  /* 0x30000072ff727230 */ /* 0x000fe40000004100 */
[C---:B------:R-:W-:Y:S01]  /*6020*/  FMUL R33, R78.reuse, R37 ;  /* 0x000000254e217220 */ /* 0x040fe20000400000 */
[--C-:B------:R-:W-:Y:S02]  /*6030*/  HADD2.F32 R117, -RZ, R118.reuse.H0_H0 ;  /* 0x20000076ff757230 */ /* 0x100fe40000004100 */
[C---:B------:R-:W-:Y:S01]  /*6040*/  FMUL R36, R78.reuse, R40 ;  /* 0x000000284e247220 */ /* 0x040fe20000400000 */
[----:B------:R-:W-:Y:S02]  /*6050*/  HADD2.F32 R118, -RZ, R118.H1_H1 ;  /* 0x30000076ff767230 */ /* 0x000fe40000004100 */
        /* <DEDUP_REMOVED lines=8> */
[----:B------:R-:W-:Y:S01]  /*60e0*/  F2FP.F16.E4M3.UNPACK_B R92, R94.H1 ;  /* 0x0000005eff5c723e */ /* 0x000fe200030006ff */
[C---:B------:R-:W-:Y:S01]  /*60f0*/  FMUL R53, R78.reuse, R57 ;  /* 0x000000394e357220 */ /* 0x040fe20000400000 */
[C---:B------:R-:W-:Y:S01]  /*6100*/  FMUL R56, R78.reuse, R60 ;  /* 0x0000003c4e387220 */ /* 0x040fe20000400000 */
[----:B------:R-:W-:Y:S01]  /*6110*/  F2FP.F16.E4M3.UNPACK_B R141, R87.H1 ;  /* 0x00000057ff8d723e */ /* 0x000fe200030006ff */
[C---:B------:R-:W-:Y:S01]  /*6120*/  FMUL R57, R78.reuse, R61 ;  /* 0x0000003d4e397220 */ /* 0x040fe20000400000 */
[----:B------:R-:W-:Y:S02]  /*6130*/  HADD2.F32 R80, -RZ, R142.H1_H1 ;  /* 0x3000008eff507230 */ /* 0x000fe40000004100 */
[C---:B------:R-:W-:Y:S01]  /*6140*/  FMUL R60, R78.reuse, R64 ;  /* 0x000000404e3c7220 */ /* 0x040fe20000400000 */
[----:B------:R-:W-:Y:S01]  /*6150*/  F2FP.F16.E4M3.UNPACK_B R116, R88.H1 ;  /* 0x00000058ff74723e */ /* 0x000fe200030006ff */
[C---:B------:R-:W-:Y:S01]  /*6160*/  FMUL R61, R78.reuse, R65 ;  /* 0x000000414e3d7220 */ /* 0x040fe20000400000 */
[C---:B------:R-:W-:Y:S01]  /*6170*/  FMUL R6, R78.reuse, R6 ;  /* 0x000000064e067220 */ /* 0x040fe20000400000 */
[----:B------:R-:W-:Y:S01]  /*6180*/  F2FP.F16.E4M3.UNPACK_B R94, R95 ;  /* 0x0000005fff5e723e */ /* 0x000fe200020006ff */
[C---:B------:R-:W-:Y:S01]  /*6190*/  FMUL R7, R78.reuse, R7 ;  /* 0x000000074e077220 */ /* 0x040fe20000400000 */
[----:B------:R-:W-:Y:S02]  /*61a0*/  HADD2.F32 R87, -RZ, R105.H0_H0 ;  /* 0x20000069ff577230 */ /* 0x000fe40000004100 */
[C---:B------:R-:W-:Y:S01]  /*61b0*/  FFMA R6, R81.reuse, R83, R6 ;  /* 0x0000005351067223 */ /* 0x040fe20000000006 */
[----:B------:R-:W-:Y:S01]  /*61c0*/  F2FP.F16.E4M3.UNPACK_B R122, R90 ;  /* 0x0000005aff7a723e */ /* 0x000fe200020006ff */
[C---:B------:R-:W-:Y:S01]  /*61d0*/  FFMA R7, R81.reuse, R84, R7 ;  /* 0x0000005451077223 */ /* 0x040fe20000000007 */
[C---:B------:R-:W-:Y:S01]  /*61e0*/  FFMA R8, R81.reuse, R85, R8 ;  /* 0x0000005551087223 */ /* 0x040fe20000000008 */
[----:B------:R-:W-:Y:S01]  /*61f0*/  F2FP.F16.E4M3.UNPACK_B R124, R90.H1 ;  /* 0x0000005aff7c723e */ /* 0x000fe200030006ff */
[----:B------:R-:W-:Y:S01]  /*6200*/  FFMA R9, R81, R86, R9 ;  /* 0x0000005651097223 */ /* 0x000fe20000000009 */
[----:B------:R-:W-:Y:S01]  /*6210*/  HADD2.F32 R90, -RZ, R93.H1_H1 ;  /* 0x3000005dff5a7230 */ /* 0x000fe20000004100 */
[----:B------:R-:W-:Y:S01]  /*6220*/  F2FP.SATFINITE.E4M3.F32.PACK_AB_MERGE_C R156, R7, R6, RZ ;  /* 0x00000006079c723e */ /* 0x000fe200048070ff */
[----:B------:R-:W-:Y:S02]  /*6230*/  HADD2.F32 R93, -RZ, R94.H0_H0 ;  /* 0x2000005eff5d7230 */ /* 0x000fe40000004100 */
[C---:B------:R-:W-:Y:S01]  /*6240*/  FMUL R10, R78.reuse, R10 ;  /* 0x0000000a4e0a7220 */ /* 0x040fe20000400000 */
[----:B------:R-:W-:Y:S01]  /*6250*/  HADD2.F32 R88, -RZ, R105.H1_H1 ;  /* 0x30000069ff587230 */ /* 0x000fe20000004100 */
[----:B------:R-:W-:Y:S01]  /*6260*/  F2FP.SATFINITE.E4M3.F32.PACK_AB_MERGE_C R156, R5, R4, R156 ;  /* 0x00000004059c723e */ /* 0x000fe2000480709c */
[--C-:B------:R-:W-:Y:S02]  /*6270*/  HADD2.F32 R121, -RZ, R122.reuse.H0_H0 ;  /* 0x2000007aff797230 */ /* 0x100fe40000004100 */
[C---:B------:R-:W-:Y:S01]  /*6280*/  FFMA R10, R81.reuse, R87, R10 ;  /* 0x00000057510a7223 */ /* 0x040fe2000000000a */
[----:B------:R-:W-:Y:S02]  /*6290*/  HADD2.F32 R122, -RZ, R122.H1_H1 ;  /* 0x3000007aff7a7230 */ /* 0x000fe40000004100 */
[C---:B------:R-:W-:Y:S01]  /*62a0*/  FMUL R11, R78.reuse, R11 ;  /* 0x0000000b4e0b7220 */ /* 0x040fe20000400000 */
[----:B------:R-:W-:Y:S01]  /*62b0*/  F2FP.F16.E4M3.UNPACK_B R103, R95.H1 ;  /* 0x0000005fff67723e */ /* 0x000fe200030006ff */
[----:B------:R-:W-:Y:S01]  /*62c0*/  HADD2.F32 R95, -RZ, R94.H1_H1 ;  /* 0x3000005eff5f7230 */ /* 0x000fe20000004100 */
[-C--:B------:R-:W-:Y:S01]  /*62d0*/  F2FP.F16.E4M3.UNPACK_B R126, R91.reuse ;  /* 0x0000005bff7e723e */ /* 0x080fe200020006ff */
[C---:B------:R-:W-:Y:S01]  /*62e0*/  FFMA R11, R81.reuse, R88, R11 ;  /* 0x00000058510b7223 */ /* 0x040fe2000000000b */
[----:B------:R-:W-:Y:S01]  /*62f0*/  F2FP.F16.E4M3.UNPACK_B R128, R91.H1 ;  /* 0x0000005bff80723e */ /* 0x000fe200030006ff */
[----:B------:R-:W-:Y:S02]  /*6300*/  HADD2.F32 R91, -RZ, R92.H0_H0 ;  /* 0x2000005cff5b7230 */ /* 0x000fe40000004100 */
[C---:B------:R-:W-:Y:S01]  /*6310*/  FFMA R12, R81.reuse, R89, R12 ;  /* 0x00000059510c7223 */ /* 0x040fe2000000000c */
[----:B------:R-:W-:Y:S01]  /*6320*/  FFMA R13, R81, R90, R13 ;  /* 0x0000005a510d7223 */ /* 0x000fe2000000000d */
[----:B------:R-:W-:Y:S01]  /*6330*/  F2FP.SATFINITE.E4M3.F32.PACK_AB_MERGE_C R157, R11, R10, RZ ;  /* 0x0000000a0b9d723e */ /* 0x000fe200048070ff */
[--C-:B------:R-:W-:Y:S01]  /*6340*/  HADD2.F32 R125, -RZ, R126.reuse.H0_H0 ;  /* 0x2000007eff7d7230 */ /* 0x100fe20000004100 */
[----:B------:R-:W-:Y:S01]  /*6350*/  F2FP.F16.E4M3.UNPACK_B R101, R96 ;  /* 0x00000060ff65723e */ /* 0x000fe200020006ff */
[----:B------:R-:W-:Y:S01]  /*6360*/  HADD2.F32 R126, -RZ, R126.H1_H1 ;  /* 0x3000007eff7e7230 */ /* 0x000fe20000004100 */
[----:B------:R-:W-:Y:S01]  /*6370*/  F2FP.SATFINITE.E4M3.F32.PACK_AB_MERGE_C R157, R9, R8, R157 ;  /* 0x00000008099d723e */ /* 0x000fe2000480709d */
[----:B------:R-:W-:Y:S02]  /*6380*/  HADD2.F32 R83, -RZ, R142.H0_H0 ;  /* 0x2000008eff537230 */ /* 0x000fe40000004100 */
[C---:B------:R-:W-:Y:S01]  /*6390*/  FMUL R14, R78.reuse, R14 ;  /* 0x0000000e4e0e7220 */ /* 0x040fe20000400000 */
[----:B------:R-:W-:Y:S02]  /*63a0*/  HADD2.F32 R92, -RZ, R92.H1_H1 ;  /* 0x3000005cff5c7230 */ /* 0x000fe40000004100 */
[C---:B------:R-:W-:Y:S01]  /*63b0*/  FMUL R15, R78.reuse, R15 ;  /* 0x0000000f4e0f7220 */ /* 0x040fe20000400000 */
[----:B------:R-:W-:Y:S01]  /*63c0*/  F2FP.F16.E4M3.UNPACK_B R100, R96.H1 ;  /* 0x00000060ff64723e */ /* 0x000fe200030006ff */
[--C-:B------:R-:W-:Y:S02]  /*63d0*/  HADD2.F32 R94, -RZ, R103.reuse.H0_H0 ;  /* 0x20000067ff5e7230 */ /* 0x100fe40000004100 */
[C---:B------:R-:W-:Y:S01]  /*63e0*/  FFMA R14, R81.reuse, R91, R14 ;  /* 0x0000005b510e7223 */ /* 0x040fe2000000000e */
[C---:B------:R-:W-:Y:S01]  /*63f0*/  FFMA R15, R81.reuse, R92, R15 ;  /* 0x0000005c510f7223 */ /* 0x040fe2000000000f */
[C---:B------:R-:W-:Y:S01]  /*6400*/  FFMA R0, R81.reuse, R93, R0 ;  /* 0x0000005d51007223 */ /* 0x040fe20000000000 */
[----:B------:R-:W-:Y:S01]  /*6410*/  FFMA R2, R81, R95, R2 ;  /* 0x0000005f51027223 */ /* 0x000fe20000000002 */
[-C--:B------:R-:W-:Y:S01]  /*6420*/  F2FP.F16.E4M3.UNPACK_B R102, R97.reuse ;  /* 0x00000061ff66723e */ /* 0x080fe200020006ff */
[----:B------:R-:W-:Y:S01]  /*6430*/  HADD2.F32 R96, -RZ, R103.H1_H1 ;  /* 0x30000067ff607230 */ /* 0x000fe20000004100 */
[----:B------:R-:W-:Y:S01]  /*6440*/  F2FP.SATFINITE.E4M3.F32.PACK_AB_MERGE_C R158, R15, R14, RZ ;  /* 0x0000000e0f9e723e */ /* 0x000fe200048070ff */
[C---:B------:R-:W-:Y:S01]  /*6450*/  FMUL R3, R78.reuse, R18 ;  /* 0x000000124e037220 */ /* 0x040fe20000400000 */
[----:B------:R-:W-:Y:S01]  /*6460*/  F2FP.F16.E4M3.UNPACK_B R104, R97.H1 ;  /* 0x00000061ff68723e */ /* 0x000fe200030006ff */
[--C-:B------:R-:W-:Y:S01]  /*6470*/  HADD2.F32 R97, -RZ, R101.reuse.H0_H0 ;  /* 0x20000065ff617230 */ /* 0x100fe20000004100 */
[----:B------:R-:W-:Y:S01]  /*6480*/  F2FP.SATFINITE.E4M3.F32.PACK_AB_MERGE_C R158, R13, R12, R158 ;  /* 0x0000000c0d9e723e */ /* 0x000fe2000480709e */
[C---:B------:R-:W-:Y:S01]  /*6490*/  FFMA R3, R81.reuse, R94, R3 ;  /* 0x0000005e51037223 */ /* 0x040fe20000000003 */
[-C--:B------:R-:W-:Y:S01]  /*64a0*/  F2FP.F16.E4M3.UNPACK_B R106, R98.reuse ;  /* 0x00000062ff6a723e */ /* 0x080fe200020006ff */
[C---:B------:R-:W-:Y:S01]  /*64b0*/  FMUL R19, R78.reuse, R19 ;  /* 0x000000134e137220 */ /* 0x040fe20000400000 */
[----:B------:R-:W-:Y:S01]  /*64c0*/  F2FP.F16.E4M3.UNPACK_B R108, R98.H1 ;  /* 0x00000062ff6c723e */ /* 0x000fe200030006ff */
[----:B------:R-:W-:Y:S01]  /*64d0*/  HADD2.F32 R98, -RZ, R101.H1_H1 ;  /* 0x30000065ff627230 */ /* 0x000fe20000004100 */
[-C--:B------:R-:W-:Y:S01]  /*64e0*/  F2FP.F16.E4M3.UNPACK_B R110, R99.reuse ;  /* 0x00000063ff6e723e */ /* 0x080fe200020006ff */
[----:B------:R-:W-:Y:S01]  /*64f0*/  HADD2.F32 R101, -RZ, R102.H0_H0 ;  /* 0x20000066ff657230 */ /* 0x000fe20000004100 */
[----:B------:R-:W-:Y:S01]  /*6500*/  F2FP.F16.E4M3.UNPACK_B R112, R99.H1 ;  /* 0x00000063ff70723e */ /* 0x000fe200030006ff */
[----:B------:R-:W-:Y:S02]  /*6510*/  HADD2.F32 R99, -RZ, R100.H0_H0 ;  /* 0x20000064ff637230 */ /* 0x000fe40000004100 */
[C---:B------:R-:W-:Y:S01]  /*6520*/  FFMA R19, R81.reuse, R96, R19 ;  /* 0x0000006051137223 */ /* 0x040fe20000000013 */
[C---:B------:R-:W-:Y:S01]  /*6530*/  FFMA R16, R81.reuse, R97, R16 ;  /* 0x0000006151107223 */ /* 0x040fe20000000010 */
[----:B------:R-:W-:Y:S01]  /*6540*/  FFMA R17, R81, R98, R17 ;  /* 0x0000006251117223 */ /* 0x000fe20000000011 */
[----:B------:R-:W-:Y:S02]  /*6550*/  HADD2.F32 R102, -RZ, R102.H1_H1 ;  /* 0x30000066ff667230 */ /* 0x000fe40000004100 */
[----:B------:R-:W-:Y:S01]  /*6560*/  FMUL R18, R78, R22 ;  /* 0x000000164e127220 */ /* 0x000fe20000400000 */
[----:B------:R-:W-:Y:S01]  /*6570*/  HADD2.F32 R100, -RZ, R100.H1_H1 ;  /* 0x30000064ff647230 */ /* 0x000fe20000004100 */
[----:B------:R-:W-:Y:S01]  /*6580*/  F2FP.SATFINITE.E4M3.F32.PACK_AB_MERGE_C R159, R19, R3, RZ ;  /* 0x00000003139f723e */ /* 0x000fe200048070ff */
[--C-:B------:R-:W-:Y:S02]  /*6590*/  HADD2.F32 R105, -RZ, R106.reuse.H0_H0 ;  /* 0x2000006aff697230 */ /* 0x100fe40000004100 */
[C---:B------:R-:W-:Y:S01]  /*65a0*/  FFMA R18, R81.reuse, R99, R18 ;  /* 0x0000006351127223 */ /* 0x040fe20000000012 */
[----:B------:R-:W-:Y:S01]  /*65b0*/  HADD2.F32 R106, -RZ, R106.H1_H1 ;  /* 0x3000006aff6a7230 */ /* 0x000fe20000004100 */
[----:B------:R-:W-:Y:S01]  /*65c0*/  F2FP.SATFINITE.E4M3.F32.PACK_AB_MERGE_C R159, R2, R0, R159 ;  /* 0x00000000029f723e */ /* 0x000fe2000480709f */
[----:B------:R-:W-:Y:S02]  /*65d0*/  HADD2.F32 R109, -RZ, R110.H0_H0 ;  /* 0x2000006eff6d7230 */ /* 0x000fe40000004100 */
[C---:B------:R-:W-:Y:S01]  /*65e0*/  FMUL R23, R78.reuse, R23 ;  /* 0x000000174e177220 */ /* 0x040fe20000400000 */
[--C-:B------:R-:W-:Y:S02]  /*65f0*/  HADD2.F32 R103, -RZ, R104.reuse.H0_H0 ;  /* 0x20000068ff677230 */ /* 0x100fe40000004100 */
[C---:B------:R-:W-:Y:S01]  /*6600*/  FMUL R22, R78.reuse, R26 ;  /* 0x0000001a4e167220 */ /* 0x040fe20000400000 */
[----:B------:R-:W-:Y:S01]  /*6610*/  HADD2.F32 R104, -RZ, R104.H1_H1 ;  /* 0x30000068ff687230 */ /* 0x000fe20000004100 */
[----:B------:R1:W-:Y:S01]  /*6620*/  STS.128 [R168+UR43+0x2200], R156 ;  /* 0x0022009ca8007988 */ /* 0x0003e20008000c2b */
[C---:B------:R-:W-:Y:S01]  /*6630*/  FFMA R23, R81.reuse, R100, R23 ;  /* 0x0000006451177223 */ /* 0x040fe20000000017 */
[C---:B------:R-:W-:Y:S01]  /*6640*/  FFMA R20, R81.reuse, R101, R20 ;  /* 0x0000006551147223 */ /* 0x040fe20000000014 */
[C---:B------:R-:W-:Y:S01]  /*6650*/  FFMA R21, R81.reuse, R102, R21 ;  /* 0x0000006651157223 */ /* 0x040fe20000000015 */
[----:B------:R-:W-:Y:S01]  /*6660*/  FFMA R22, R81, R103, R22 ;  /* 0x0000006751167223 */ /* 0x000fe20000000016 */
[----:B------:R-:W-:Y:S01]  /*6670*/  HADD2.F32 R110, -RZ, R110.H1_H1 ;  /* 0x3000006eff6e7230 */ /* 0x000fe20000004100 */
[----:B------:R-:W-:Y:S01]  /*6680*/  F2FP.SATFINITE.E4M3.F32.PACK_AB_MERGE_C R160, R23, R18, RZ ;  /* 0x0000001217a0723e */ /* 0x000fe200048070ff */
[C---:B------:R-:W-:Y:S01]  /*6690*/  FMUL R27, R78.reuse, R27 ;  /* 0x0000001b4e1b7220 */ /* 0x040fe20000400000 */
[--C-:B------:R-:W-:Y:S02]  /*66a0*/  HADD2.F32 R107, -RZ, R108.reuse.H0_H0 ;  /* 0x2000006cff6b7230 */ /* 0x100fe40000004100 */
[C---:B------:R-:W-:Y:S01]  /*66b0*/  FMUL R26, R78.reuse, R30 ;  /* 0x0000001e4e1a7220 */ /* 0x040fe20000400000 */
[----:B------:R-:W-:Y:S01]  /*66c0*/  HADD2.F32 R108, -RZ, R108.H1_H1 ;  /* 0x3000006cff6c7230 */ /* 0x000fe20000004100 */
[----:B------:R-:W-:Y:S01]  /*66d0*/  F2FP.SATFINITE.E4M3.F32.PACK_AB_MERGE_C R160, R17, R16, R160 ;  /* 0x0000001011a0723e */ /* 0x000fe200048070a0 */
[C---:B------:R-:W-:Y:S01]  /*66e0*/  FFMA R27, R81.reuse, R104, R27 ;  /* 0x00000068511b7223 */ /* 0x040fe2000000001b */
[C---:B------:R-:W-:Y:S01]  /*66f0*/  FFMA R24, R81.reuse, R105, R24 ;  /* 0x0000006951187223 */ /* 0x040fe20000000018 */
[C---:B------:R-:W-:Y:S01]  /*6700*/  FFMA R25, R81.reuse, R106, R25 ;  /* 0x0000006a51197223 */ /* 0x040fe20000000019 */
[----:B------:R-:W-:Y:S01]  /*6710*/  FFMA R26, R81, R107, R26 ;  /* 0x0000006b511a7223 */ /* 0x000fe2000000001a */
[C---:B------:R-:W-:Y:S01]  /*6720*/  FMUL R31, R78.reuse, R31 ;  /* 0x0000001f4e1f7220 */ /* 0x040fe20000400000 */
[--C-:B------:R-:W-:Y:S01]  /*6730*/  HADD2.F32 R111, -RZ, R112.reuse.H0_H0 ;  /* 0x20000070ff6f7230 */ /* 0x100fe20000004100 */
[----:B------:R-:W-:Y:S01]  /*6740*/  F2FP.SATFINITE.E4M3.F32.PACK_AB_MERGE_C R161, R27, R22, RZ ;  /* 0x000000161ba1723e */ /* 0x000fe200048070ff */
[----:B------:R-:W-:Y:S02]  /*6750*/  HADD2.F32 R112, -RZ, R112.H1_H1 ;  /* 0x30000070ff707230 */ /* 0x000fe40000004100 */
[C---:B------:R-:W-:Y:S01]  /*6760*/  FFMA R31, R81.reuse, R108, R31 ;  /* 0x0000006c511f7223 */ /* 0x040fe2000000001f */
[----:B------:R-:W-:Y:S01]  /*6770*/  FFMA R28, R81, R109, R28 ;  /* 0x0000006d511c7223 */ /* 0x000fe2000000001c */
[----:B------:R-:W-:Y:S01]  /*6780*/  F2FP.SATFINITE.E4M3.F32.PACK_AB_MERGE_C R161, R21, R20, R161 ;  /* 0x0000001415a1723e */ /* 0x000fe200048070a1 */
[----:B------:R-:W-:Y:S01]  /*6790*/  FFMA R29, R81, R110, R29 ;  /* 0x0000006e511d7223 */ /* 0x000fe2000000001d */
[C---:B------:R-:W-:Y:S01]  /*67a0*/  FMUL R30, R78.reuse, R34 ;  /* 0x000000224e1e7220 */ /* 0x040fe20000400000 */
[----:B------:R-:W-:Y:S01]  /*67b0*/  F2FP.SATFINITE.E4M3.F32.PACK_AB_MERGE_C R162, R31, R26, RZ ;  /* 0x0000001a1fa2723e */ /* 0x000fe200048070ff */
[C---:B------:R-:W-:Y:S01]  /*67c0*/  FMUL R35, R78.reuse, R35 ;  /* 0x000000234e237220 */ /* 0x040fe20000400000 */
[--C-:B------:R-:W-:Y:S02]  /*67d0*/  HADD2.F32 R115, -RZ, R116.reuse.H0_H0 ;  /* 0x20000074ff737230 */ /* 0x100fe40000004100 */
[----:B------:R-:W-:Y:S01]  /*67e0*/  FFMA R30, R81, R111, R30 ;  /* 0x0000006f511e7223 */ /* 0x000fe2000000001e */
[----:B------:R-:W-:Y:S01]  /*67f0*/  F2FP.SATFINITE.E4M3.F32.PACK_AB_MERGE_C R162, R25, R24, R162 ;  /* 0x0000001819a2723e */ /* 0x000fe200048070a2 */
[C---:B------:R-:W-:Y:S01]  /*6800*/  FFMA R35, R81.reuse, R112, R35 ;  /* 0x0000007051237223 */ /* 0x040fe20000000023 */
[C---:B------:R-:W-:Y:S01]  /*6810*/  FFMA R32, R81.reuse, R113, R32 ;  /* 0x0000007151207223 */ /* 0x040fe20000000020 */
[----:B------:R-:W-:Y:S01]  /*6820*/  FFMA R33, R81, R114, R33 ;  /* 0x0000007251217223 */ /* 0x000fe20000000021 */
[----:B------:R-:W-:Y:S02]  /*6830*/  HADD2.F32 R116, -RZ, R116.H1_H1 ;  /* 0x30000074ff747230 */ /* 0x000fe40000004100 */
        /* <DEDUP_REMOVED lines=9> */
[----:B------:R-:W-:Y:S01]  /*68d0*/  HADD2.F32 R120, -RZ, R120.H1_H1 ;  /* 0x30000078ff787230 */ /* 0x000fe20000004100 */
[----:B------:R1:W-:Y:S01]  /*68e0*/  STS.128 [R178+0x2010], R160 ;  /* 0x002010a0b2007388 */ /* 0x0003e20000000c00 */
[----:B------:R-:W-:Y:S01]  /*68f0*/  F2FP.SATFINITE.E4M3.F32.PACK_AB_MERGE_C R184, R39, R34, RZ ;  /* 0x0000002227b8723e */ /* 0x000fe200048070ff */
[C---:B------:R-:W-:Y:S01]  /*6900*/  FMUL R38, R78.reuse, R42 ;  /* 0x0000002a4e267220 */ /* 0x040fe20000400000 */
[C---:B------:R-:W-:Y:S01]  /*6910*/  FMUL R43, R78.reuse, R43 ;  /* 0x0000002b4e2b7220 */ /* 0x040fe20000400000 */
[--C-:B------:R-:W-:Y:S01]  /*6920*/  HADD2.F32 R123, -RZ, R124.reuse.H0_H0 ;  /* 0x2000007cff7b7230 */ /* 0x100fe20000004100 */
[----:B------:R-:W-:Y:S01]  /*6930*/  F2FP.SATFINITE.E4M3.F32.PACK_AB_MERGE_C R184, R33, R32, R184 ;  /* 0x0000002021b8723e */ /* 0x000fe200048070b8 */
[C---:B------:R-:W-:Y:S01]  /*6940*/  FFMA R38, R81.reuse, R119, R38 ;  /* 0x0000007751267223 */ /* 0x040fe20000000026 */
        /* <DEDUP_REMOVED lines=12> */
[C---:B------:R-:W-:Y:S01]  /*6a10*/  FFMA R45, R81.reuse, R126, R45 ;  /* 0x0000007e512d7223 */ /* 0x040fe2000000002d */
[----:B------:R-:W-:Y:S02]  /*6a20*/  HADD2.F32 R128, -RZ, R128.H1_H1 ;  /* 0x30000080ff807230 */ /* 0x000fe40000004100 */
[C---:B------:R-:W-:Y:S01]  /*6a30*/  FMUL R46, R78.reuse, R50 ;  /* 0x000000324e2e7220 */ /* 0x040fe20000400000 */
[C---:B------:R-:W-:Y:S01]  /*6a40*/  FMUL R51, R78.reuse, R51 ;  /* 0x000000334e337220 */ /* 0x040fe20000400000 */
[----:B------:R-:W-:Y:S02]  /*6a50*/  HADD2.F32 R132, -RZ, R132.H1_H1 ;  /* 0x30000084ff847230 */ /* 0x000fe40000004100 */
[C---:B------:R-:W-:Y:S01]  /*6a60*/  FMUL R50, R78.reuse, R54 ;  /* 0x000000364e327220 */ /* 0x040fe20000400000 */
[C---:B------:R-:W-:Y:S01]  /*6a70*/  FFMA R46, R81.reuse, R127, R46 ;  /* 0x0000007f512e7223 */ /* 0x040fe2000000002e */
[C---:B------:R-:W-:Y:S01]  /*6a80*/  FFMA R51, R81.reuse, R128, R51 ;  /* 0x0000008051337223 */ /* 0x040fe20000000033 */
[C---:B------:R-:W-:Y:S01]  /*6a90*/  FMUL R55, R78.reuse, R55 ;  /* 0x000000374e377220 */ /* 0x040fe20000400000 */
[C---:B------:R-:W-:Y:S01]  /*6aa0*/  FFMA R48, R81.reuse, R129, R48 ;  /* 0x0000008151307223 */ /* 0x040fe20000000030 */
[C---:B------:R-:W-:Y:S01]  /*6ab0*/  FFMA R49, R81.reuse, R130, R49 ;  /* 0x0000008251317223 */ /* 0x040fe20000000031 */
[--C-:B------:R-:W-:Y:S02]  /*6ac0*/  HADD2.F32 R135, -RZ, R136.reuse.H0_H0 ;  /* 0x20000088ff877230 */ /* 0x100fe40000004100 */
[C---:B------:R-:W-:Y:S01]  /*6ad0*/  FFMA R50, R81.reuse, R131, R50 ;  /* 0x0000008351327223 */ /* 0x040fe20000000032 */
[----:B------:R-:W-:Y:S02]  /*6ae0*/  HADD2.F32 R136, -RZ, R136.H1_H1 ;  /* 0x30000088ff887230 */ /* 0x000fe40000004100 */
[C---:B------:R-:W-:Y:S01]  /*6af0*/  FMUL R54, R78.reuse, R58 ;  /* 0x0000003a4e367220 */ /* 0x040fe20000400000 */
        /* <DEDUP_REMOVED lines=16> */
[----:B------:R-:W-:Y:S01]  /*6c00*/  FFMA R63, R81, R140, R63 ;  /* 0x0000008c513f7223 */ /* 0x000fe2000000003f */
[----:B------:R-:W-:Y:S01]  /*6c10*/  FMUL R67, R78, R67 ;  /* 0x000000434e437220 */ /* 0x000fe20000400000 */
[----:B------:R-:W-:Y:S01]  /*6c20*/  F2FP.SATFINITE.E4M3.F32.PACK_AB_MERGE_C R186, R47, R42, RZ ;  /* 0x0000002a2fba723e */ /* 0x000fe200048070ff */
[----:B------:R-:W-:Y:S01]  /*6c30*/  FFMA R60, R81, R83, R60 ;  /* 0x00000053513c7223 */ /* 0x000fe2000000003c */
[----:B------:R-:W-:Y:S01]  /*6c40*/  F2FP.SATFINITE.E4M3.F32.PACK_AB_MERGE_C R187, R51, R46, RZ ;  /* 0x0000002e33bb723e */ /* 0x000fe200048070ff */
[C---:B------:R-:W-:Y:S01]  /*6c50*/  FFMA R61, R81.reuse, R80, R61 ;  /* 0x00000050513d7223 */ /* 0x040fe2000000003d */
[C---:B------:R-:W-:Y:S01]  /*6c60*/  FFMA R62, R81.reuse, R85, R62 ;  /* 0x00000055513e7223 */ /* 0x040fe2000000003e */
[----:B------:R-:W-:Y:S01]  /*6c70*/  FFMA R67, R81, R82, R67 ;  /* 0x0000005251437223 */ /* 0x000fe20000000043 */
[----:B------:R-:W-:Y:S02]  /*6c80*/  F2FP.SATFINITE.E4M3.F32.PACK_AB_MERGE_C R186, R41, R40, R186 ;  /* 0x0000002829ba723e */ /* 0x000fe400048070ba */
[----:B------:R-:W-:Y:S02]  /*6c90*/  F2FP.SATFINITE.E4M3.F32.PACK_AB_MERGE_C R187, R45, R44, R187 ;  /* 0x0000002c2dbb723e */ /* 0x000fe400048070bb */
[----:B------:R-:W-:Y:S02]  /*6ca0*/  F2FP.SATFINITE.E4M3.F32.PACK_AB_MERGE_C R188, R55, R50, RZ ;  /* 0x0000003237bc723e */ /* 0x000fe400048070ff */
[----:B------:R-:W-:Y:S01]  /*6cb0*/  F2FP.SATFINITE.E4M3.F32.PACK_AB_MERGE_C R189, R59, R54, RZ ;  /* 0x000000363bbd723e */ /* 0x000fe200048070ff */
[----:B------:R1:W-:Y:S01]  /*6cc0*/  STS.128 [R177+0x2020], R184 ;  /* 0x002020b8b1007388 */ /* 0x0003e20000000c00 */
[----:B------:R-:W-:Y:S02]  /*6cd0*/  F2FP.SATFINITE.E4M3.F32.PACK_AB_MERGE_C R190, R63, R58, RZ ;  /* 0x0000003a3fbe723e */ /* 0x000fe400048070ff */
[----:B------:R-:W-:Y:S02]  /*6ce0*/  F2FP.SATFINITE.E4M3.F32.PACK_AB_MERGE_C R183, R67, R62, RZ ;  /* 0x0000003e43b7723e */ /* 0x000fe400048070ff */
[----:B------:R-:W-:Y:S02]  /*6cf0*/  F2FP.SATFINITE.E4M3.F32.PACK_AB_MERGE_C R188, R49, R48, R188 ;  /* 0x0000003031bc723e */ /* 0x000fe400048070bc */
[----:B------:R-:W-:Y:S02]  /*6d00*/  F2FP.SATFINITE.E4M3.F32.PACK_AB_MERGE_C R189, R53, R52, R189 ;  /* 0x0000003435bd723e */ /* 0x000fe400048070bd */
[----:B------:R-:W-:Y:S02]  /*6d10*/  F2FP.SATFINITE.E4M3.F32.PACK_AB_MERGE_C R190, R57, R56, R190 ;  /* 0x0000003839be723e */ /* 0x000fe400048070be */
[----:B------:R-:W-:Y:S02]  /*6d20*/  F2FP.SATFINITE.E4M3.F32.PACK_AB_MERGE_C R191, R61, R60, R183 ;  /* 0x0000003c3dbf723e */ /* 0x000fe400048070b7 */
[----:B------:R-:W-:Y:S03]  /*6d30*/  IADD3 R76, PT, PT, R76, 0x1, RZ ;  /* 0x000000014c4c7810 */ /* 0x000fe60007ffe0ff */
[----:B------:R1:W-:Y:S01]  /*6d40*/  STS.128 [R176+0x2030], R188 ;  /* 0x002030bcb0007388 */ /* 0x0003e20000000c00 */
[----:B------:R-:W-:Y:S01]  /*6d50*/  @!PT LDS RZ, [RZ] ;  /* 0x00000000fffff984 */ /* 0x000fe20000000800 */
[----:B------:R-:W-:Y:S01]  /*6d60*/  @!PT LDS RZ, [RZ] ;  /* 0x00000000fffff984 */ /* 0x000fe20000000800 */
[----:B------:R-:W-:Y:S01]  /*6d70*/  @!PT LDS RZ, [RZ] ;  /* 0x00000000fffff984 */ /* 0x000fe20000000800 */
[----:B------:R-:W-:Y:S01]  /*6d80*/  @!PT LDS RZ, [RZ] ;  /* 0x00000000fffff984 */ /* 0x000fe20000000800 */
[----:B------:R3:W-:Y:S07]  /*6d90*/  MEMBAR.ALL.CTA ;  /* 0x0000000000007992 */ /* 0x0007ee0000008000 */
[----:B---3--:R-:W3:Y:S02]  /*6da0*/  FENCE.VIEW.ASYNC.S ;  /* 0x00000000000073c6 */ /* 0x008ee40000000000 */
[----:B---3--:R-:W-:Y:S06]  /*6db0*/  BAR.SYNC.DEFER_BLOCKING 0x1, 0x80 ;  /* 0x0042000000007b1d */ /* 0x008fec0000010000 */
[----:B------:R-:W-:Y:S05]  /*6dc0*/  @P0 BRA `(.L_x_111) ;  /* 0x0000000000340947 */ /* 0x000fea0003800000 */
[----:B------:R-:W-:Y:S01]  /*6dd0*/  UIADD3 UR12, UPT, UPT, UR43, 0x2200, URZ ;  /* 0x000022002b0c7890 */ /* 0x000fe2000fffe0ff */
[----:B------:R-:W-:Y:S01]  /*6de0*/  R2UR UR9, R164 ;  /* 0x00000000a40972ca */ /* 0x000fe200000e0000 */
[----:B------:R-:W-:Y:S01]  /*6df0*/  UIADD3 UR10, UP0, UPT, UR46, 0x680, URZ ;  /* 0x000006802e0a7890 */ /* 0x000fe2000ff1e0ff */
[----:B------:R-:W-:Y:S01]  /*6e00*/  R2UR UR8, R155 ;  /* 0x000000009b0872ca */ /* 0x000fe200000e0000 */
[----:B------:R-:W-:Y:S02]  /*6e10*/  UMOV UR7, UR36 ;  /* 0x0000002400077c82 */ /* 0x000fe40008000000 */
[----:B------:R-:W-:Y:S01]  /*6e20*/  IMAD.U32 R179, RZ, RZ, UR12 ;  /* 0x0000000cffb37e24 */ /* 0x000fe2000f8e00ff */
[----:B------:R-:W-:Y:S04]  /*6e30*/  UIADD3.X UR11, UPT, UPT, URZ, UR47, URZ, UP0, !UPT ;  /* 0x0000002fff0b7290 */ /* 0x000fe800087fe4ff */
[----:B------:R-:W-:Y:S03]  /*6e40*/  R2UR UR4, R179 ;  /* 0x00000000b30472ca */ /* 0x000fe600000e0000 */
[----:B------:R-:W-:Y:S02]  /*6e50*/  USHF.L.U32 UR5, UR9, 0x6, URZ ;  /* 0x0000000609057899 */ /* 0x000fe400080006ff */
[----:B------:R-:W-:Y:S09]  /*6e60*/  USHF.L.U32 UR6, UR8, 0x7, URZ ;  /* 0x0000000708067899 */ /* 0x000ff200080006ff */
[----:B------:R3:W-:Y:S01]  /*6e70*/  UTMASTG.3D [UR4], [UR10] ;  /* 0x000000040a0073b5 */ /* 0x0007e20008010000 */
[----:B------:R0:W-:Y:S01]  /*6e80*/  UTMACMDFLUSH ;  /* 0x00000000000079b7 */ /* 0x0001e20000000000 */
[----:B---3--:R-:W-:Y:S04]  /*6e90*/  DEPBAR.LE SB0, 0x0 ;  /* 0x000080000000791a */ /* 0x008fe80000000000 */
.L_x_111:
[----:B------:R-:W-:Y:S05]  /*6ea0*/  BSYNC.RECONVERGENT B0 ;  /* 0x0000000000007941 */ /* 0x000fea0003800200 */
.L_x_110:
[----:B------:R-:W-:Y:S01]  /*6eb0*/  BAR.SYNC.DEFER_BLOCKING 0x1, 0x80 ;  /* 0x0042000000007b1d */ /* 0x000fe20000010000 */
[----:B------:R-:W-:Y:S01]  /*6ec0*/  ISETP.NE.AND P2, PT, R180, RZ, PT ;  /* 0x000000ffb400720c */ /* 0x000fe20003f45270 */
[----:B------:R-:W-:Y:S01]  /*6ed0*/  IMAD.IADD R164, R75, 0x1, R143 ;  /* 0x000000014ba47824 */ /* 0x000fe200078e028f */
[----:B------:R-:W-:Y:S01]  /*6ee0*/  ISETP.NE.AND P0, PT, R182, 0x2, PT ;  /* 0x00000002b600780c */ /* 0x000fe20003f05270 */
[----:B------:R-:W-:Y:S01]  /*6ef0*/  IMAD.IADD R155, R77, 0x1, R154 ;  /* 0x000000014d9b7824 */ /* 0x000fe200078e029a */
[----:B------:R-:W-:Y:S02]  /*6f00*/  ISETP.NE.AND P1, PT, R76, 0x4, PT ;  /* 0x000000044c00780c */ /* 0x000fe40003f25270 */
[----:B------:R-:W-:Y:S02]  /*6f10*/  SEL R3, RZ, 0x1, P0 ;  /* 0x00000001ff037807 */ /* 0x000fe40000000000 */
[----:B------:R-:W-:Y:S02]  /*6f20*/  SEL R0, RZ, 0x1, P1 ;  /* 0x00000001ff007807 */ /* 0x000fe40000800000 */
[----:B------:R-:W-:Y:S02]  /*6f30*/  LOP3.LUT R174, R174, R3, RZ, 0x3c, !PT ;  /* 0x00000003aeae7212 */ /* 0x000fe400078e3cff */
[----:B------:R-:W-:Y:S02]  /*6f40*/  LOP3.LUT R175, R175, R0, RZ, 0x3c, !PT ;  /* 0x00000000afaf7212 */ /* 0x000fe400078e3cff */
[----:B------:R-:W-:Y:S02]  /*6f50*/  @P2 R2UR UR36, R171 ;  /* 0x00000000ab2422ca */ /* 0x000fe400000e0000 */
[----:B------:R-:W-:Y:S02]  /*6f60*/  SEL R182, R182, RZ, P0 ;  /* 0x000000ffb6b67207 */ /* 0x000fe40000000000 */
[----:B------:R-:W-:Y:S01]  /*6f70*/  SEL R76, R76, RZ, P1 ;  /* 0x000000ff4c4c7207 */ /* 0x000fe20000800000 */
[----:B------:R-:W-:Y:S10]  /*6f80*/  @P2 BRA `(.L_x_112) ;  /* 0xffffffdc00742947 */ /* 0x000ff4000383ffff */
[----:B------:R-:W-:Y:S05]  /*6f90*/  EXIT ;  /* 0x000000000000794d */ /* 0x000fea0003800000 */
.L_x_24:
[----:B--2---:R2:W4:Y:S02]  /*6fa0*/  SYNCS.PHASECHK.TRANS64.TRYWAIT P0, [R3+URZ+0xd0], R2 ;  /* 0x0000d002030075a7 */ /* 0x00452400080011ff */
[----:B----4-:R-:W-:Y:S05]  /*6fb0*/  @!P0 NANOSLEEP.SYNCS 0x989680 ;  /* 0x009896800000895d */ /* 0x010fea0003900000 */
[----:B------:R-:W4:Y:S02]  /*6fc0*/  @!P0 SYNCS.PHASECHK.TRANS64 P0, [R3+URZ+0xd0], R2 ;  /* 0x0000d002030085a7 */ /* 0x000f2400080010ff */
[----:B----4-:R-:W-:Y:S05]  /*6fd0*/  @!P0 BRA `(.L_x_24) ;  /* 0xfffffffc00f08947 */ /* 0x010fea000383ffff */
[----:B------:R-:W-:Y:S05]  /*6fe0*/  BRA `(.L_x_113) ;  /* 0xffffffa400f07947 */ /* 0x000fea000383ffff */
.L_x_27:
[----:B-1----:R-:W-:-:S07]  /*6ff0*/  MOV R2, UR33 ;  /* 0x0000002100027c02 */ /* 0x002fce0008000f00 */
.L_x_114:
[----:B-1----:R1:W2:Y:S02]  /*7000*/  SYNCS.PHASECHK.TRANS64.TRYWAIT P0, [R2+URZ+0x20], R5 ;  /* 0x00002005020075a7 */ /* 0x0022a400080011ff */
[----:B--2---:R-:W-:Y:S05]  /*7010*/  @!P0 NANOSLEEP.SYNCS 0x989680 ;  /* 0x009896800000895d */ /* 0x004fea0003900000 */
[----:B------:R-:W2:Y:S02]  /*7020*/  @!P0 SYNCS.PHASECHK.TRANS64 P0, [R2+URZ+0x20], R5 ;  /* 0x00002005020085a7 */ /* 0x000ea400080010ff */
[----:B--2---:R-:W-:Y:S05]  /*7030*/  @!P0 BRA `(.L_x_114) ;  /* 0xfffffffc00f08947 */ /* 0x004fea000383ffff */
[----:B------:R-:W-:Y:S05]  /*7040*/  BRA `(.L_x_26) ;  /* 0xffffffa800587947 */ /* 0x000fea000383ffff */
.L_x_34:
[----:B-1----:R-:W-:-:S07]  /*7050*/  MOV R2, UR17 ;  /* 0x0000001100027c02 */ /* 0x002fce0008000f00 */
.L_x_115:
[----:B-1----:R1:W2:Y:S02]  /*7060*/  SYNCS.PHASECHK.TRANS64.TRYWAIT P0, [R2+URZ+0x20], R5 ;  /* 0x00002005020075a7 */ /* 0x0022a400080011ff */
[----:B--2---:R-:W-:Y:S05]  /*7070*/  @!P0 NANOSLEEP.SYNCS 0x989680 ;  /* 0x009896800000895d */ /* 0x004fea0003900000 */
[----:B------:R-:W2:Y:S02]  /*7080*/  @!P0 SYNCS.PHASECHK.TRANS64 P0, [R2+URZ+0x20], R5 ;  /* 0x00002005020085a7 */ /* 0x000ea400080010ff */
[----:B--2---:R-:W-:Y:S05]  /*7090*/  @!P0 BRA `(.L_x_115) ;  /* 0xfffffffc00f08947 */ /* 0x004fea000383ffff */
[----:B------:R-:W-:Y:S05]  /*70a0*/  BRA `(.L_x_33) ;  /* 0xffffffac00147947 */ /* 0x000fea000383ffff */
.L_x_39:
[----:B-1----:R1:W2:Y:S02]  /*70b0*/  SYNCS.PHASECHK.TRANS64.TRYWAIT P0, [R2+URZ+0x60], R3 ;  /* 0x00006003020075a7 */ /* 0x0022a400080011ff */
[----:B--2---:R-:W-:Y:S05]  /*70c0*/  @!P0 NANOSLEEP.SYNCS 0x989680 ;  /* 0x009896800000895d */ /* 0x004fea0003900000 */
[----:B------:R-:W2:Y:S02]  /*70d0*/  @!P0 SYNCS.PHASECHK.TRANS64 P0, [R2+URZ+0x60], R3 ;  /* 0x00006003020085a7 */ /* 0x000ea400080010ff */
[----:B--2---:R-:W-:Y:S05]  /*70e0*/  @!P0 BRA `(.L_x_39) ;  /* 0xfffffffc00f08947 */ /* 0x004fea000383ffff */
[----:B------:R-:W-:Y:S05]  /*70f0*/  BRA `(.L_x_116) ;  /* 0xffffffac00b87947 */ /* 0x000fea000383ffff */
.L_x_43:
[----:B---3--:R-:W-:-:S07]  /*7100*/  MOV R0, UR5 ;  /* 0x0000000500007c02 */ /* 0x008fce0008000f00 */
.L_x_117:
[----:B-1----:R1:W2:Y:S02]  /*7110*/  SYNCS.PHASECHK.TRANS64.TRYWAIT P0, [R0+URZ], R3 ;  /* 0x00000003000075a7 */ /* 0x0022a400080011ff */
[----:B--2---:R-:W-:Y:S05]  /*7120*/  @!P0 NANOSLEEP.SYNCS 0x989680 ;  /* 0x009896800000895d */ /* 0x004fea0003900000 */
[----:B------:R-:W2:Y:S02]  /*7130*/  @!P0 SYNCS.PHASECHK.TRANS64 P0, [R0+URZ], R3 ;  /* 0x00000003000085a7 */ /* 0x000ea400080010ff */
[----:B--2---:R-:W-:Y:S05]  /*7140*/  @!P0 BRA `(.L_x_117) ;  /* 0xfffffffc00f08947 */ /* 0x004fea000383ffff */
[----:B------:R-:W-:Y:S05]  /*7150*/  BRA `(.L_x_118) ;  /* 0xffffffb400287947 */ /* 0x000fea000383ffff */
.L_x_44:
[----:B---3--:R-:W-:-:S07]  /*7160*/  MOV R0, UR5 ;  /* 0x0000000500007c02 */ /* 0x008fce0008000f00 */
.L_x_119:
[----:B-1----:R1:W2:Y:S02]  /*7170*/  SYNCS.PHASECHK.TRANS64.TRYWAIT P0, [R0+URZ], R3 ;  /* 0x00000003000075a7 */ /* 0x0022a400080011ff */
[----:B--2---:R-:W-:Y:S05]  /*7180*/  @!P0 NANOSLEEP.SYNCS 0x989680 ;  /* 0x009896800000895d */ /* 0x004fea0003900000 */
[----:B------:R-:W2:Y:S02]  /*7190*/  @!P0 SYNCS.PHASECHK.TRANS64 P0, [R0+URZ], R3 ;  /* 0x00000003000085a7 */ /* 0x000ea400080010ff */
[----:B--2---:R-:W-:Y:S05]  /*71a0*/  @!P0 BRA `(.L_x_119) ;  /* 0xfffffffc00f08947 */ /* 0x004fea000383ffff */
[----:B------:R-:W-:Y:S05]  /*71b0*/  BRA `(.L_x_120) ;  /* 0xffffffb400347947 */ /* 0x000fea000383ffff */
.L_x_45:
[----:B---3--:R-:W-:-:S07]  /*71c0*/  MOV R0, UR5 ;  /* 0x0000000500007c02 */ /* 0x008fce0008000f00 */
.L_x_121:
[----:B-1----:R1:W2:Y:S02]  /*71d0*/  SYNCS.PHASECHK.TRANS64.TRYWAIT P0, [R0+URZ], R3 ;  /* 0x00000003000075a7 */ /* 0x0022a400080011ff */
[----:B--2---:R-:W-:Y:S05]  /*71e0*/  @!P0 NANOSLEEP.SYNCS 0x989680 ;  /* 0x009896800000895d */ /* 0x004fea0003900000 */
[----:B------:R-:W2:Y:S02]  /*71f0*/  @!P0 SYNCS.PHASECHK.TRANS64 P0, [R0+URZ], R3 ;  /* 0x00000003000085a7 */ /* 0x000ea400080010ff */
[----:B--2---:R-:W-:Y:S05]  /*7200*/  @!P0 BRA `(.L_x_121) ;  /* 0xfffffffc00f08947 */ /* 0x004fea000383ffff */
[----:B------:R-:W-:Y:S05]  /*7210*/  BRA `(.L_x_122) ;  /* 0xffffffb400407947 */ /* 0x000fea000383ffff */
.L_x_48:
[----:B-1----:R1:W2:Y:S02]  /*7220*/  SYNCS.PHASECHK.TRANS64.TRYWAIT P0, [R0+URZ+0xc0], R5 ;  /* 0x0000c005000075a7 */ /* 0x0022a400080011ff */
[----:B--2---:R-:W-:Y:S05]  /*7230*/  @!P0 NANOSLEEP.SYNCS 0x989680 ;  /* 0x009896800000895d */ /* 0x004fea0003900000 */
[----:B------:R-:W2:Y:S02]  /*7240*/  @!P0 SYNCS.PHASECHK.TRANS64 P0, [R0+URZ+0xc0], R5 ;  /* 0x0000c005000085a7 */ /* 0x000ea400080010ff */
[----:B--2---:R-:W-:Y:S05]  /*7250*/  @!P0 BRA `(.L_x_48) ;  /* 0xfffffffc00f08947 */ /* 0x004fea000383ffff */
[----:B------:R-:W-:Y:S05]  /*7260*/  BRA `(.L_x_123) ;  /* 0xffffffb400a07947 */ /* 0x000fea000383ffff */
.L_x_49:
[----:B------:R-:W-:-:S07]  /*7270*/  MOV R0, UR5 ;  /* 0x0000000500007c02 */ /* 0x000fce0008000f00 */
.L_x_124:
[----:B-1----:R1:W2:Y:S02]  /*7280*/  SYNCS.PHASECHK.TRANS64.TRYWAIT P0, [R0+URZ+0x70], R7 ;  /* 0x00007007000075a7 */ /* 0x0022a400080011ff */
[----:B--2---:R-:W-:Y:S05]  /*7290*/  @!P0 NANOSLEEP.SYNCS 0x989680 ;  /* 0x009896800000895d */ /* 0x004fea0003900000 */
[----:B------:R-:W2:Y:S02]  /*72a0*/  @!P0 SYNCS.PHASECHK.TRANS64 P0, [R0+URZ+0x70], R7 ;  /* 0x00007007000085a7 */ /* 0x000ea400080010ff */
[----:B--2---:R-:W-:Y:S05]  /*72b0*/  @!P0 BRA `(.L_x_124) ;  /* 0xfffffffc00f08947 */ /* 0x004fea000383ffff */
[----:B------:R-:W-:Y:S05]  /*72c0*/  BRA `(.L_x_125) ;  /* 0xffffffb400b07947 */ /* 0x000fea000383ffff */
.L_x_50:
[----:B-1----:R1:W2:Y:S02]  /*72d0*/  SYNCS.PHASECHK.TRANS64.TRYWAIT P1, [R0+URZ+0x60], R5 ;  /* 0x00006005000075a7 */ /* 0x0022a400080211ff */
[----:B--2---:R-:W-:Y:S05]  /*72e0*/  @!P1 NANOSLEEP.SYNCS 0x989680 ;  /* 0x009896800000995d */ /* 0x004fea0003900000 */
[----:B------:R-:W2:Y:S02]  /*72f0*/  @!P1 SYNCS.PHASECHK.TRANS64 P1, [R0+URZ+0x60], R5 ;  /* 0x00006005000095a7 */ /* 0x000ea400080210ff */
[----:B--2---:R-:W-:Y:S05]  /*7300*/  @!P1 BRA `(.L_x_50) ;  /* 0xfffffffc00f09947 */ /* 0x004fea000383ffff */
[----:B------:R-:W-:Y:S05]  /*7310*/  BRA `(.L_x_126) ;  /* 0xffffffb400e07947 */ /* 0x000fea000383ffff */
.L_x_53:
[----:B------:R-:W-:-:S07]  /*7320*/  MOV R0, UR5 ;  /* 0x0000000500007c02 */ /* 0x000fce0008000f00 */
.L_x_127:
[----:B-1----:R1:W2:Y:S02]  /*7330*/  SYNCS.PHASECHK.TRANS64.TRYWAIT P0, [R0+URZ+0x70], R3 ;  /* 0x00007003000075a7 */ /* 0x0022a400080011ff */
[----:B--2---:R-:W-:Y:S05]  /*7340*/  @!P0 NANOSLEEP.SYNCS 0x989680 ;  /* 0x009896800000895d */ /* 0x004fea0003900000 */
[----:B------:R-:W2:Y:S02]  /*7350*/  @!P0 SYNCS.PHASECHK.TRANS64 P0, [R0+URZ+0x70], R3 ;  /* 0x00007003000085a7 */ /* 0x000ea400080010ff */
[----:B--2---:R-:W-:Y:S05]  /*7360*/  @!P0 BRA `(.L_x_127) ;  /* 0xfffffffc00f08947 */ /* 0x004fea000383ffff */
[----:B------:R-:W-:Y:S05]  /*7370*/  BRA `(.L_x_52) ;  /* 0xffffffb800347947 */ /* 0x000fea000383ffff */
.L_x_62:
[----:B-1----:R-:W-:-:S04]  /*7380*/  MOV R4, UR6 ;  /* 0x0000000600047c02 */ /* 0x002fc80008000f00 */
[----:B------:R1:W2:Y:S03]  /*7390*/  SYNCS.PHASECHK.TRANS64.TRYWAIT P0, [R4+URZ+0x8], R5 ;  /* 0x00000805040075a7 */ /* 0x0002a600080011ff */
[----:B--2---:R-:W-:Y:S05]  /*73a0*/  @!P0 NANOSLEEP.SYNCS 0x989680 ;  /* 0x009896800000895d */ /* 0x004fea0003900000 */
[----:B------:R-:W2:Y:S02]  /*73b0*/  @!P0 SYNCS.PHASECHK.TRANS64 P0, [R4+URZ+0x8], R5 ;  /* 0x00000805040085a7 */ /* 0x000ea400080010ff */
[----:B--2---:R-:W-:Y:S05]  /*73c0*/  @!P0 BRA `(.L_x_62) ;  /* 0xfffffffc00ec8947 */ /* 0x004fea000383ffff */
[----:B------:R-:W-:Y:S05]  /*73d0*/  BRA `(.L_x_61) ;  /* 0xffffffb800e87947 */ /* 0x000fea000383ffff */
.L_x_64:
[----:B------:R-:W-:Y:S01]  /*73e0*/  BSSY B0, `(.L_x_128) ;  /* 0x0000006000007945 */ /* 0x000fe20003800000 */
[----:B------:R-:W-:-:S07]  /*73f0*/  MOV R15, 0xffffffff ;  /* 0xffffffff000f7802 */ /* 0x000fce0000000f00 */
[----:B-1---5:R-:W-:Y:S05]  /*7400*/  WARPSYNC.COLLECTIVE R15, `(.L_x_129) ;  /* 0x000000000f0c7348 */ /* 0x022fea0003c00000 */
[----:B------:R-:W-:Y:S02]  /*7410*/  ELECT P6, UR79, PT ;  /* 0x00000000004f782f */ /* 0x000fe400038c0000 */
[----:B------:R-:W-:Y:S01]  /*7420*/  MOV R14, UR79 ;  /* 0x0000004f000e7c02 */ /* 0x000fe20008000f00 */
[----:B-1---5:R-:W-:Y:S10]  /*7430*/  ENDCOLLECTIVE ;  /* 0x000000000000791b */ /* 0x022ff40003800000 */
.L_x_129:
[----:B------:R-:W-:Y:S05]  /*7440*/  BSYNC B0 ;  /* 0x0000000000007941 */ /* 0x000fea0003800000 */
.L_x_128:
[----:B------:R-:W-:Y:S05]  /*7450*/  BRA `(.L_x_130) ;  /* 0xffffffbc00187947 */ /* 0x000fea000383ffff */
.L_x_66:
[----:B-1----:R-:W-:-:S04]  /*7460*/  MOV R2, UR6 ;  /* 0x0000000600027c02 */ /* 0x002fc80008000f00 */
[----:B------:R1:W2:Y:S03]  /*7470*/  SYNCS.PHASECHK.TRANS64.TRYWAIT P0, [R2+URZ+0x8], R3 ;  /* 0x00000803020075a7 */ /* 0x0002a600080011ff */
[----:B--2---:R-:W-:Y:S05]  /*7480*/  @!P0 NANOSLEEP.SYNCS 0x989680 ;  /* 0x009896800000895d */ /* 0x004fea0003900000 */
[----:B------:R-:W2:Y:S02]  /*7490*/  @!P0 SYNCS.PHASECHK.TRANS64 P0, [R2+URZ+0x8], R3 ;  /* 0x00000803020085a7 */ /* 0x000ea400080010ff */
[----:B--2---:R-:W-:Y:S05]  /*74a0*/  @!P0 BRA `(.L_x_66) ;  /* 0xfffffffc00ec8947 */ /* 0x004fea000383ffff */
[----:B------:R-:W-:Y:S05]  /*74b0*/  BRA `(.L_x_65) ;  /* 0xffffffbc001c7947 */ /* 0x000fea000383ffff */
.L_x_67:
[----:B-1----:R1:W2:Y:S02]  /*74c0*/  SYNCS.PHASECHK.TRANS64.TRYWAIT P0, [R0+URZ+0x60], R5 ;  /* 0x00006005000075a7 */ /* 0x0022a400080011ff */
[----:B--2---:R-:W-:Y:S05]  /*74d0*/  @!P0 NANOSLEEP.SYNCS 0x989680 ;  /* 0x009896800000895d */ /* 0x004fea0003900000 */
[----:B------:R-:W2:Y:S02]  /*74e0*/  @!P0 SYNCS.PHASECHK.TRANS64 P0, [R0+URZ+0x60], R5 ;  /* 0x00006005000085a7 */ /* 0x000ea400080010ff */
[----:B--2---:R-:W-:Y:S05]  /*74f0*/  @!P0 BRA `(.L_x_67) ;  /* 0xfffffffc00f08947 */ /* 0x004fea000383ffff */
[----:B------:R-:W-:Y:S05]  /*7500*/  BRA `(.L_x_131) ;  /* 0xffffffbc00f07947 */ /* 0x000fea000383ffff */
.L_x_69:
[----:B------:R-:W-:-:S07]  /*7510*/  MOV R0, UR11 ;  /* 0x0000000b00007c02 */ /* 0x000fce0008000f00 */
.L_x_132:
[----:B-1----:R1:W2:Y:S02]  /*7520*/  SYNCS.PHASECHK.TRANS64.TRYWAIT P0, [R0+URZ+0xa0], R5 ;  /* 0x0000a005000075a7 */ /* 0x0022a400080011ff */
[----:B--2---:R-:W-:Y:S05]  /*7530*/  @!P0 NANOSLEEP.SYNCS 0x989680 ;  /* 0x009896800000895d */ /* 0x004fea0003900000 */
[----:B------:R-:W2:Y:S02]  /*7540*/  @!P0 SYNCS.PHASECHK.TRANS64 P0, [R0+URZ+0xa0], R5 ;  /* 0x0000a005000085a7 */ /* 0x000ea400080010ff */
[----:B--2---:R-:W-:Y:S05]  /*7550*/  @!P0 BRA `(.L_x_132) ;  /* 0xfffffffc00f08947 */ /* 0x004fea000383ffff */
[----:B------:R-:W-:Y:S05]  /*7560*/  BRA `(.L_x_133) ;  /* 0xffffffc000387947 */ /* 0x000fea000383ffff */
.L_x_72:
[----:B------:R-:W-:Y:S07]  /*7570*/  MOV R0, UR9 ;  /* 0x0000000900007c02 */ /* 0x000fee0008000f00 */
.L_x_134:
[----:B-1----:R1:W2:Y:S02]  /*7580*/  SYNCS.PHASECHK.TRANS64.TRYWAIT P0, [R0+URZ], R5 ;  /* 0x00000005000075a7 */ /* 0x0022a400080011ff */
[----:B--2---:R-:W-:Y:S05]  /*7590*/  @!P0 NANOSLEEP.SYNCS 0x989680 ;  /* 0x009896800000895d */ /* 0x004fea0003900000 */
[----:B------:R-:W2:Y:S02]  /*75a0*/  @!P0 SYNCS.PHASECHK.TRANS64 P0, [R0+URZ], R5 ;  /* 0x00000005000085a7 */ /* 0x000ea400080010ff */
[----:B--2---:R-:W-:Y:S05]  /*75b0*/  @!P0 BRA `(.L_x_134) ;  /* 0xfffffffc00f08947 */ /* 0x004fea000383ffff */
[----:B------:R-:W-:Y:S05]  /*75c0*/  BRA `(.L_x_71) ;  /* 0xffffffc000507947 */ /* 0x000fea000383ffff */
.L_x_76:
[----:B-1----:R-:W-:-:S07]  /*75d0*/  MOV R0, UR7 ;  /* 0x0000000700007c02 */ /* 0x002fce0008000f00 */
.L_x_135:
[----:B-1----:R1:W2:Y:S02]  /*75e0*/  SYNCS.PHASECHK.TRANS64.TRYWAIT P0, [R0+URZ], R3 ;  /* 0x00000003000075a7 */ /* 0x0022a400080011ff */
[----:B--2---:R-:W-:Y:S05]  /*75f0*/  @!P0 NANOSLEEP.SYNCS 0x989680 ;  /* 0x009896800000895d */ /* 0x004fea0003900000 */
[----:B------:R-:W2:Y:S02]  /*7600*/  @!P0 SYNCS.PHASECHK.TRANS64 P0, [R0+URZ], R3 ;  /* 0x00000003000085a7 */ /* 0x000ea400080010ff */
[----:B--2---:R-:W-:Y:S05]  /*7610*/  @!P0 BRA `(.L_x_135) ;  /* 0xfffffffc00f08947 */ /* 0x004fea000383ffff */
[----:B------:R-:W-:Y:S05]  /*7620*/  BRA `(.L_x_136) ;  /* 0xffffffc400087947 */ /* 0x000fea000383ffff */
.L_x_77:
[----:B------:R-:W-:-:S07]  /*7630*/  MOV R0, UR7 ;  /* 0x0000000700007c02 */ /* 0x000fce0008000f00 */
.L_x_137:
[----:B-1----:R1:W2:Y:S02]  /*7640*/  SYNCS.PHASECHK.TRANS64.TRYWAIT P0, [R0+URZ], R3 ;  /* 0x00000003000075a7 */ /* 0x0022a400080011ff */
[----:B--2---:R-:W-:Y:S05]  /*7650*/  @!P0 NANOSLEEP.SYNCS 0x989680 ;  /* 0x009896800000895d */ /* 0x004fea0003900000 */
[----:B------:R-:W2:Y:S02]  /*7660*/  @!P0 SYNCS.PHASECHK.TRANS64 P0, [R0+URZ], R3 ;  /* 0x00000003000085a7 */ /* 0x000ea400080010ff */
[----:B--2---:R-:W-:Y:S05]  /*7670*/  @!P0 BRA `(.L_x_137) ;  /* 0xfffffffc00f08947 */ /* 0x004fea000383ffff */
[----:B------:R-:W-:Y:S05]  /*7680*/  BRA `(.L_x_138) ;  /* 0xffffffc400147947 */ /* 0x000fea000383ffff */
.L_x_78:
[----:B------:R-:W-:-:S07]  /*7690*/  MOV R0, UR7 ;  /* 0x0000000700007c02 */ /* 0x000fce0008000f00 */
.L_x_139:
[----:B-1----:R1:W2:Y:S02]  /*76a0*/  SYNCS.PHASECHK.TRANS64.TRYWAIT P0, [R0+URZ], R3 ;  /* 0x00000003000075a7 */ /* 0x0022a400080011ff */
[----:B--2---:R-:W-:Y:S05]  /*76b0*/  @!P0 NANOSLEEP.SYNCS 0x989680 ;  /* 0x009896800000895d */ /* 0x004fea0003900000 */
[----:B------:R-:W2:Y:S02]  /*76c0*/  @!P0 SYNCS.PHASECHK.TRANS64 P0, [R0+URZ], R3 ;  /* 0x00000003000085a7 */ /* 0x000ea400080010ff */
[----:B--2---:R-:W-:Y:S05]  /*76d0*/  @!P0 BRA `(.L_x_139) ;  /* 0xfffffffc00f08947 */ /* 0x004fea000383ffff */
[----:B------:R-:W-:Y:S05]  /*76e0*/  BRA `(.L_x_140) ;  /* 0xffffffc400207947 */ /* 0x000fea000383ffff */
.L_x_81:
[----:B------:R-:W-:-:S07]  /*76f0*/  MOV R0, UR8 ;  /* 0x0000000800007c02 */ /* 0x000fce0008000f00 */
.L_x_141:
[----:B-1----:R1:W2:Y:S02]  /*7700*/  SYNCS.PHASECHK.TRANS64.TRYWAIT P1, [R0+URZ+0xe0], R3 ;  /* 0x0000e003000075a7 */ /* 0x0022a400080211ff */
[----:B--2---:R-:W-:Y:S05]  /*7710*/  @!P1 NANOSLEEP.SYNCS 0x989680 ;  /* 0x009896800000995d */ /* 0x004fea0003900000 */
[----:B------:R-:W2:Y:S02]  /*7720*/  @!P1 SYNCS.PHASECHK.TRANS64 P1, [R0+URZ+0xe0], R3 ;  /* 0x0000e003000095a7 */ /* 0x000ea400080210ff */
[----:B--2---:R-:W-:Y:S05]  /*7730*/  @!P1 BRA `(.L_x_141) ;  /* 0xfffffffc00f09947 */ /* 0x004fea000383ffff */
[----:B------:R-:W-:Y:S05]  /*7740*/  BRA `(.L_x_142) ;  /* 0xffffffc4006c7947 */ /* 0x000fea000383ffff */
.L_x_86:
[----:B--2---:R2:W4:Y:S02]  /*7750*/  SYNCS.PHASECHK.TRANS64.TRYWAIT P0, [R0+URZ+0x60], R3 ;  /* 0x00006003000075a7 */ /* 0x00452400080011ff */
[----:B----4-:R-:W-:Y:S05]  /*7760*/  @!P0 NANOSLEEP.SYNCS 0x989680 ;  /* 0x009896800000895d */ /* 0x010fea0003900000 */
[----:B------:R-:W4:Y:S02]  /*7770*/  @!P0 SYNCS.PHASECHK.TRANS64 P0, [R0+URZ+0x60], R3 ;  /* 0x00006003000085a7 */ /* 0x000f2400080010ff */
[----:B----4-:R-:W-:Y:S05]  /*7780*/  @!P0 BRA `(.L_x_86) ;  /* 0xfffffffc00f08947 */ /* 0x010fea000383ffff */
[----:B------:R-:W-:Y:S05]  /*7790*/  BRA `(.L_x_143) ;  /* 0xffffffc800707947 */ /* 0x000fea000383ffff */
.L_x_89:
[----:B------:R-:W-:Y:S07]  /*77a0*/  MOV R0, UR6 ;  /* 0x0000000600007c02 */ /* 0x000fee0008000f00 */
.L_x_144:
[----:B--2---:R2:W4:Y:S02]  /*77b0*/  SYNCS.PHASECHK.TRANS64.TRYWAIT P0, [R0+URZ+0x58], R3 ;  /* 0x00005803000075a7 */ /* 0x00452400080011ff */
[----:B----4-:R-:W-:Y:S05]  /*77c0*/  @!P0 NANOSLEEP.SYNCS 0x989680 ;  /* 0x009896800000895d */ /* 0x010fea0003900000 */
[----:B------:R-:W4:Y:S02]  /*77d0*/  @!P0 SYNCS.PHASECHK.TRANS64 P0, [R0+URZ+0x58], R3 ;  /* 0x00005803000085a7 */ /* 0x000f2400080010ff */
[----:B----4-:R-:W-:Y:S05]  /*77e0*/  @!P0 BRA `(.L_x_144) ;  /* 0xfffffffc00f08947 */ /* 0x010fea000383ffff */
[----:B------:R-:W-:Y:S05]  /*77f0*/  BRA `(.L_x_88) ;  /* 0xffffffcc005c7947 */ /* 0x000fea000383ffff */
.L_x_92:
[----:B------:R-:W-:Y:S07]  /*7800*/  MOV R3, UR6 ;  /* 0x0000000600037c02 */ /* 0x000fee0008000f00 */
.L_x_145:
[----:B-1----:R1:W2:Y:S02]  /*7810*/  SYNCS.PHASECHK.TRANS64.TRYWAIT P2, [R3+URZ+0x48], R26 ;  /* 0x0000481a030075a7 */ /* 0x0022a400080411ff */
[----:B--2---:R-:W-:Y:S05]  /*7820*/  @!P2 NANOSLEEP.SYNCS 0x989680 ;  /* 0x009896800000a95d */ /* 0x004fea0003900000 */
[----:B------:R-:W2:Y:S02]  /*7830*/  @!P2 SYNCS.PHASECHK.TRANS64 P2, [R3+URZ+0x48], R26 ;  /* 0x0000481a0300a5a7 */ /* 0x000ea400080410ff */
[----:B--2---:R-:W-:Y:S05]  /*7840*/  @!P2 BRA `(.L_x_145) ;  /* 0xfffffffc00f0a947 */ /* 0x004fea000383ffff */
[----:B------:R-:W-:Y:S05]  /*7850*/  BRA `(.L_x_146) ;  /* 0xffffffcc00f07947 */ /* 0x000fea000383ffff */
.L_x_95:
[----:B---3--:R3:W4:Y:S02]  /*7860*/  SYNCS.PHASECHK.TRANS64.TRYWAIT P0, [R0+URZ+0x60], R3 ;  /* 0x00006003000075a7 */ /* 0x00872400080011ff */
[----:B----4-:R-:W-:Y:S05]  /*7870*/  @!P0 NANOSLEEP.SYNCS 0x989680 ;  /* 0x009896800000895d */ /* 0x010fea0003900000 */
[----:B------:R-:W4:Y:S02]  /*7880*/  @!P0 SYNCS.PHASECHK.TRANS64 P0, [R0+URZ+0x60], R3 ;  /* 0x00006003000085a7 */ /* 0x000f2400080010ff */
[----:B----4-:R-:W-:Y:S05]  /*7890*/  @!P0 BRA `(.L_x_95) ;  /* 0xfffffffc00f08947 */ /* 0x010fea000383ffff */
[----:B------:R-:W-:Y:S05]  /*78a0*/  BRA `(.L_x_147) ;  /* 0xffffffd400407947 */ /* 0x000fea000383ffff */
.L_x_106:
[----:B-1----:R-:W-:Y:S04]  /*78b0*/  MOV R0, UR43 ;  /* 0x0000002b00007c02 */ /* 0x002fe80008000f00 */
[----:B------:R1:W2:Y:S03]  /*78c0*/  SYNCS.PHASECHK.TRANS64.TRYWAIT P1, [R0+URZ+0x40], R3 ;  /* 0x00004003000075a7 */ /* 0x0002a600080211ff */
[----:B--2---:R-:W-:Y:S05]  /*78d0*/  @!P1 NANOSLEEP.SYNCS 0x989680 ;  /* 0x009896800000995d */ /* 0x004fea0003900000 */
[----:B------:R-:W2:Y:S02]  /*78e0*/  @!P1 SYNCS.PHASECHK.TRANS64 P1, [R0+URZ+0x40], R3 ;  /* 0x00004003000095a7 */ /* 0x000ea400080210ff */
[----:B--2---:R-:W-:Y:S05]  /*78f0*/  @!P1 BRA `(.L_x_106) ;  /* 0xfffffffc00ec9947 */ /* 0x004fea000383ffff */
[----:B------:R-:W-:Y:S05]  /*7900*/  BRA `(.L_x_105) ;  /* 0xffffffe0003c7947 */ /* 0x000fea000383ffff */
.L_x_108:
[----:B------:R1:W1:Y:S02]  /*7910*/  SYNCS.PHASECHK.TRANS64.TRYWAIT P1, [R181+URZ+0x80], R2 ;  /* 0x00008002b50075a7 */ /* 0x00026400080211ff */
[----:B-1----:R-:W-:Y:S05]  /*7920*/  @!P1 NANOSLEEP.SYNCS 0x989680 ;  /* 0x009896800000995d */ /* 0x002fea0003900000 */
[----:B------:R-:W1:Y:S02]  /*7930*/  @!P1 SYNCS.PHASECHK.TRANS64 P1, [R181+URZ+0x80], R2 ;  /* 0x00008002b50095a7 */ /* 0x000e6400080210ff */
[----:B-1----:R-:W-:Y:S05]  /*7940*/  @!P1 BRA `(.L_x_108) ;  /* 0xfffffffc00f09947 */ /* 0x002fea000383ffff */
[----:B------:R-:W-:Y:S05]  /*7950*/  BRA `(.L_x_107) ;  /* 0xffffffe000807947 */ /* 0x000fea000383ffff */
        .weak           $__internal_0_$__cuda_sm10x_tcgen05_guardrail_trap_col_being_dealloced_not_returned_by_alloc
        .type           $__internal_0_$__cuda_sm10x_tcgen05_guardrail_trap_col_being_dealloced_not_returned_by_alloc,@function
        .size           $__internal_0_$__cuda_sm10x_tcgen05_guardrail_trap_col_being_dealloced_not_returned_by_alloc,($__internal_1_$__cuda_sm10x_tcgen05_guardrail_trap_phase_invalid_during_alloc - $__internal_0_$__cuda_sm10x_tcgen05_guardrail_trap_col_being_dealloced_not_returned_by_alloc)
$__internal_0_$__cuda_sm10x_tcgen05_guardrail_trap_col_being_dealloced_not_returned_by_alloc:
[----:B------:R-:W-:Y:S05]  /*7960*/  BPT.TRAP 0x1 ;  /* 0x000000040000795c */ /* 0x000fea0000300000 */
[----:B------:R-:W-:-:S04]  /*7970*/  HFMA2 R3, -RZ, RZ, 0, 0 ;  /* 0x00000000ff037431 */ /* 0x000fc800000001ff */
[----:B------:R-:W-:Y:S05]  /*7980*/  RET.REL.NODEC R2 `(_ZN7cutlass13device_kernelINS_4gemm6kernel13GemmUniversalIN4cute5tupleIJiiiiEEENS1_10collective13CollectiveMmaINS1_35MainloopSm100TmaUmmaWarpSpecializedILi4ELi2ELi4ENS5_IJNS4_1CILi2EEENSA_ILi1EEESC_EEEEENS5_IJNSA_ILi256EEENSA_ILi64EEENSA_ILi32EEEEEENS_12float_e4m3_tENS5_IJlSC_lEEESJ_SK_NS4_8TiledMMAINS4_8MMA_AtomIJNS4_10MMA_TraitsINS4_25SM100_MMA_F8F6F4_2x1SM_SSEJSJ_SJ_fSF_SG_NS4_17integral_constantINS4_4UMMA5MajorELSR_0EEESS_NSP_INSQ_7ScaleInELST_0EEESU_EEEEEENS4_6LayoutINS5_IJSC_SC_SC_EEENS5_IJNSA_ILi0EEESZ_SZ_EEEEENS5_IJNS4_10UnderscoreES12_S12_EEEEENS4_18SM100_TMA_2SM_LOADENS4_14ComposedLayoutINS4_7SwizzleILi1ELi4ELi3EEENS4_18smem_ptr_flag_bitsILi8EEENSX_INS5_IJNSA_ILi8EEESH_EEENS5_IJSH_SC_EEEEEEEvNS4_8identityES15_S1F_vS1G_EENS_8epilogue10collective18CollectiveEpilogueINS1I_23Sm100TmaWarpSpecializedILi1ELi1ELi64ELb0ELb0EEEJNS5_IJNSA_ILi128EEESG_SH_EEENS5_IJNSX_IS1N_SC_EENSX_ISG_SC_EEEEESJ_SK_SJ_SK_NS1I_6fusion15FusionCallbacksIS1M_NS1S_17LinearCombinationISJ_fSJ_fLNS_15FloatRoundStyleE2EEES1O_S1R_JEEENS4_5SM1004TMEM4LOAD26SM100_TMEM_LOAD_32dp32b64xENS4_13SM90_TMA_LOADENS16_INS17_ILi2ELi4ELi3EEES1A_NSX_INS5_IJS1B_SG_EEENS5_IJSG_SC_EEEEEEENS4_39AutoVectorizingCopyWithAssumedAlignmentILi128EEENS4_14SM90_TMA_STOREES27_S29_S29_EEEvvEEEEvNT_6ParamsE) ;  /* 0xffffff84029c7950 */ /* 0x000fea0003c3ffff */
        .weak           $__internal_1_$__cuda_sm10x_tcgen05_guardrail_trap_phase_invalid_during_alloc
        .type           $__internal_1_$__cuda_sm10x_tcgen05_guardrail_trap_phase_invalid_during_alloc,@function
        .size           $__internal_1_$__cuda_sm10x_tcgen05_guardrail_trap_phase_invalid_during_alloc,($__internal_2_$__cuda_sm10x_tcgen05_guardrail_trap_unallocated_columns_being_dealloced - $__internal_1_$__cuda_sm10x_tcgen05_guardrail_trap_phase_invalid_during_alloc)
$__internal_1_$__cuda_sm10x_tcgen05_guardrail_trap_phase_invalid_during_alloc:
[----:B------:R-:W-:Y:S05]  /*7990*/  BPT.TRAP 0x1 ;  /* 0x000000040000795c */ /* 0x000fea0000300000 */
[----:B------:R-:W-:-:S04]  /*79a0*/  MOV R3, 0x0 ;  /* 0x0000000000037802 */ /* 0x000fc80000000f00 */
[----:B------:R-:W-:Y:S05]  /*79b0*/  RET.REL.NODEC R2 `(_ZN7cutlass13device_kernelINS_4gemm6kernel13GemmUniversalIN4cute5tupleIJiiiiEEENS1_10collective13CollectiveMmaINS1_35MainloopSm100TmaUmmaWarpSpecializedILi4ELi2ELi4ENS5_IJNS4_1CILi2EEENSA_ILi1EEESC_EEEEENS5_IJNSA_ILi256EEENSA_ILi64EEENSA_ILi32EEEEEENS_12float_e4m3_tENS5_IJlSC_lEEESJ_SK_NS4_8TiledMMAINS4_8MMA_AtomIJNS4_10MMA_TraitsINS4_25SM100_MMA_F8F6F4_2x1SM_SSEJSJ_SJ_fSF_SG_NS4_17integral_constantINS4_4UMMA5MajorELSR_0EEESS_NSP_INSQ_7ScaleInELST_0EEESU_EEEEEENS4_6LayoutINS5_IJSC_SC_SC_EEENS5_IJNSA_ILi0EEESZ_SZ_EEEEENS5_IJNS4_10UnderscoreES12_S12_EEEEENS4_18SM100_TMA_2SM_LOADENS4_14ComposedLayoutINS4_7SwizzleILi1ELi4ELi3EEENS4_18smem_ptr_flag_bitsILi8EEENSX_INS5_IJNSA_ILi8EEESH_EEENS5_IJSH_SC_EEEEEEEvNS4_8identityES15_S1F_vS1G_EENS_8epilogue10collective18CollectiveEpilogueINS1I_23Sm100TmaWarpSpecializedILi1ELi1ELi64ELb0ELb0EEEJNS5_IJNSA_ILi128EEESG_SH_EEENS5_IJNSX_IS1N_SC_EENSX_ISG_SC_EEEEESJ_SK_SJ_SK_NS1I_6fusion15FusionCallbacksIS1M_NS1S_17LinearCombinationISJ_fSJ_fLNS_15FloatRoundStyleE2EEES1O_S1R_JEEENS4_5SM1004TMEM4LOAD26SM100_TMEM_LOAD_32dp32b64xENS4_13SM90_TMA_LOADENS16_INS17_ILi2ELi4ELi3EEES1A_NSX_INS5_IJS1B_SG_EEENS5_IJSG_SC_EEEEEEENS4_39AutoVectorizingCopyWithAssumedAlignmentILi128EEENS4_14SM90_TMA_STOREES27_S29_S29_EEEvvEEEEvNT_6ParamsE) ;  /* 0xffffff8402907950 */ /* 0x000fea0003c3ffff */
        .weak           $__internal_2_$__cuda_sm10x_tcgen05_guardrail_trap_unallocated_columns_being_dealloced
        .type           $__internal_2_$__cuda_sm10x_tcgen05_guardrail_trap_unallocated_columns_being_dealloced,@function
        .size           $__internal_2_$__cuda_sm10x_tcgen05_guardrail_trap_unallocated_columns_being_dealloced,(.L_x_149 - $__internal_2_$__cuda_sm10x_tcgen05_guardrail_trap_unallocated_columns_being_dealloced)
$__internal_2_$__cuda_sm10x_tcgen05_guardrail_trap_unallocated_columns_being_dealloced:
[----:B------:R-:W-:Y:S05]  /*79c0*/  BPT.TRAP 0x1 ;  /* 0x000000040000795c */ /* 0x000fea0000300000 */
[----:B------:R-:W-:-:S04]  /*79d0*/  HFMA2 R3, -RZ, RZ, 0, 0 ;  /* 0x00000000ff037431 */ /* 0x000fc800000001ff */
[----:B------:R-:W-:Y:S05]  /*79e0*/  RET.REL.NODEC R2 `(_ZN7cutlass13device_kernelINS_4gemm6kernel13GemmUniversalIN4cute5tupleIJiiiiEEENS1_10collective13CollectiveMmaINS1_35MainloopSm100TmaUmmaWarpSpecializedILi4ELi2ELi4ENS5_IJNS4_1CILi2EEENSA_ILi1EEESC_EEEEENS5_IJNSA_ILi256EEENSA_ILi64EEENSA_ILi32EEEEEENS_12float_e4m3_tENS5_IJlSC_lEEESJ_SK_NS4_8TiledMMAINS4_8MMA_AtomIJNS4_10MMA_TraitsINS4_25SM100_MMA_F8F6F4_2x1SM_SSEJSJ_SJ_fSF_SG_NS4_17integral_constantINS4_4UMMA5MajorELSR_0EEESS_NSP_INSQ_7ScaleInELST_0EEESU_EEEEEENS4_6LayoutINS5_IJSC_SC_SC_EEENS5_IJNSA_ILi0EEESZ_SZ_EEEEENS5_IJNS4_10UnderscoreES12_S12_EEEEENS4_18SM100_TMA_2SM_LOADENS4_14ComposedLayoutINS4_7SwizzleILi1ELi4ELi3EEENS4_18smem_ptr_flag_bitsILi8EEENSX_INS5_IJNSA_ILi8EEESH_EEENS5_IJSH_SC_EEEEEEEvNS4_8identityES15_S1F_vS1G_EENS_8epilogue10collective18CollectiveEpilogueINS1I_23Sm100TmaWarpSpecializedILi1ELi1ELi64ELb0ELb0EEEJNS5_IJNSA_ILi128EEESG_SH_EEENS5_IJNSX_IS1N_SC_EENSX_ISG_SC_EEEEESJ_SK_SJ_SK_NS1I_6fusion15FusionCallbacksIS1M_NS1S_17LinearCombinationISJ_fSJ_fLNS_15FloatRoundStyleE2EEES1O_S1R_JEEENS4_5SM1004TMEM4LOAD26SM100_TMEM_LOAD_32dp32b64xENS4_13SM90_TMA_LOADENS16_INS17_ILi2ELi4ELi3EEES1A_NSX_INS5_IJS1B_SG_EEENS5_IJSG_SC_EEEEEEENS4_39AutoVectorizingCopyWithAssumedAlignmentILi128EEENS4_14SM90_TMA_STOREES27_S29_S29_EEEvvEEEEvNT_6ParamsE) ;  /* 0xffffff8402847950 */ /* 0x000fea0003c3ffff */
.L_x_148:
[----:B------:R-:W-:-:S00]  /*79f0*/  BRA `(.L_x_148) ;  /* 0xfffffffc00fc7947 */ /* 0x000fc0000383ffff */
[----:B------:R-:W-:-:S00]  /*7a00*/  NOP ;  /* 0x0000000000007918 */ /* 0x000fc00000000000 */
[----:B------:R-:W-:-:S00]  /*7a10*/  NOP ;  /* 0x0000000000007918 */ /* 0x000fc00000000000 */
[----:B------:R-:W-:-:S00]  /*7a20*/  NOP ;  /* 0x0000000000007918 */ /* 0x000fc00000000000 */
[----:B------:R-:W-:-:S00]  /*7a30*/  NOP ;  /* 0x0000000000007918 */ /* 0x000fc00000000000 */
[----:B------:R-:W-:-:S00]  /*7a40*/  NOP ;  /* 0x0000000000007918 */ /* 0x000fc00000000000 */
[----:B------:R-:W-:-:S00]  /*7a50*/  NOP ;  /* 0x0000000000007918 */ /* 0x000fc00000000000 */
[----:B------:R-:W-:-:S00]  /*7a60*/  NOP ;  /* 0x0000000000007918 */ /* 0x000fc00000000000 */
[----:B------:R-:W-:-:S00]  /*7a70*/  NOP ;  /* 0x0000000000007918 */ /* 0x000fc00000000000 */
.L_x_149:


//--------------------- .nv.global.init           --------------------------
	.section	.nv.global.init,"aw",@progbits
.nv.global.init:
	.type		$str$27,@object
	.size		$str$27,($str$28 - $str$27)
$str$27:
        /*0000*/ 	.byte	0x28, 0x61, 0x64, 0x64, 0x72, 0x65, 0x73, 0x73, 0x20, 0x26, 0x20, 0x6d, 0x61, 0x73, 0x6b, 0x29
        /*0010*/ 	.byte	0x20, 0x3d, 0x3d, 0x20, 0x30, 0x00
	.type		$str$28,@object
	.size		$str$28,($str$26 - $str$28)
$str$28:
        /*0016*/ 	.byte	0x2f, 0x74, 0x6d, 0x70, 0x2f, 0x63, 0x75, 0x74, 0x6c, 0x61, 0x73, 0x73, 0x5f, 0x73, 0x77, 0x65
        /*0026*/ 	.byte	0x65, 0x70, 0x5f, 0x73, 0x72, 0x63, 0x2f, 0x69, 0x6e, 0x63, 0x6c, 0x75, 0x64, 0x65, 0x2f, 0x63
        /*0036*/ 	.byte	0x75, 0x74, 0x65, 0x2f, 0x70, 0x6f, 0x69, 0x6e, 0x74, 0x65, 0x72, 0x5f, 0x66, 0x6c, 0x61, 0x67
        /*0046*/ 	.byte	0x67, 0x65, 0x64, 0x2e, 0x68, 0x70, 0x70, 0x00
	.type		$str$26,@object
	.size		$str$26,($str$25 - $str$26)
$str$26:
        /*004e*/ 	.byte	0x2f, 0x74, 0x6d, 0x70, 0x2f, 0x63, 0x75, 0x74, 0x6c, 0x61, 0x73, 0x73, 0x5f, 0x73, 0x77, 0x65
        /*005e*/ 	.byte	0x65, 0x70, 0x5f, 0x73, 0x72, 0x63, 0x2f, 0x69, 0x6e, 0x63, 0x6c, 0x75, 0x64, 0x65, 0x2f, 0x63
        /*006e*/ 	.byte	0x75, 0x74, 0x65, 0x2f, 0x61, 0x74, 0x6f, 0x6d, 0x2f, 0x63, 0x6f, 0x70, 0x79, 0x5f, 0x74, 0x72
        /*007e*/ 	.byte	0x61, 0x69, 0x74, 0x73, 0x5f, 0x73, 0x6d, 0x31, 0x30, 0x30, 0x2e, 0x68, 0x70, 0x70, 0x00
	.type		$str$25,@object
	.size		$str$25,(__unnamed_1 - $str$25)
$str$25:
        /*008d*/ 	.byte	0x28, 0x28, 0x75, 0x69, 0x6e, 0x74, 0x33, 0x32, 0x5f, 0x74, 0x28, 0x74, 0x68, 0x72, 0x65, 0x61
        /*009d*/ 	.byte	0x64, 0x49, 0x64, 0x78, 0x2e, 0x78, 0x29, 0x20, 0x2f, 0x20, 0x33, 0x32, 0x29, 0x20, 0x25, 0x20
        /*00ad*/ 	.byte	0x34, 0x29, 0x20, 0x3d, 0x3d, 0x20, 0x28, 0x28, 0x28, 0x74, 0x6d, 0x65, 0x6d, 0x5f, 0x61, 0x64
        /*00bd*/ 	.byte	0x64, 0x72, 0x20, 0x3e, 0x3e, 0x20, 0x31, 0x36, 0x29, 0x20, 0x2f, 0x20, 0x33, 0x32, 0x29, 0x20
        /*00cd*/ 	.byte	0x25, 0x20, 0x34, 0x29, 0x00
	.type		__unnamed_1,@object
	.size		__unnamed_1,(__unnamed_2 - __unnamed_1)
__unnamed_1:
        /*00d2*/ 	.byte	0x61, 0x75, 0x74, 0x6f, 0x20, 0x63, 0x75, 0x74, 0x65, 0x3a, 0x3a, 0x61, 0x73, 0x5f, 0x70, 0x6f
        /* <DEDUP_REMOVED lines=24> */
        /*0262*/ 	.byte	0x43, 0x3c, 0x38, 0x31, 0x39, 0x32, 0x3e, 0x3e, 0x3e, 0x3e, 0x5d, 0x00
	.type		__unnamed_2,@object
	.size		__unnamed_2,(.L_2 - __unnamed_2)
__unnamed_2:
        /* <DEDUP_REMOVED lines=42> */
        /*050e*/ 	.byte	0x3e, 0x3e, 0x3e, 0x3e, 0x5d, 0x00
.L_2:


//--------------------- .nv.shared._ZN7cutlass13device_kernelINS_4gemm6kernel13GemmUniversalIN4cute5tupleIJiiiiEEENS1_10collective13CollectiveMmaINS1_35MainloopSm100TmaUmmaWarpSpecializedILi4ELi2ELi4ENS5_IJNS4_1CILi2EEENSA_ILi1EEESC_EEEEENS5_IJNSA_ILi256EEENSA_ILi64EEENSA_ILi32EEEEEENS_12float_e4m3_tENS5_IJlSC_lEEESJ_SK_NS4_8TiledMMAINS4_8MMA_AtomIJNS4_10MMA_TraitsINS4_25SM100_MMA_F8F6F4_2x1SM_SSEJSJ_SJ_fSF_SG_NS4_17integral_constantINS4_4UMMA5MajorELSR_0EEESS_NSP_INSQ_7ScaleInELST_0EEESU_EEEEEENS4_6LayoutINS5_IJSC_SC_SC_EEENS5_IJNSA_ILi0EEESZ_SZ_EEEEENS5_IJNS4_10UnderscoreES12_S12_EEEEENS4_18SM100_TMA_2SM_LOADENS4_14ComposedLayoutINS4_7SwizzleILi1ELi4ELi3EEENS4_18smem_ptr_flag_bitsILi8EEENSX_INS5_IJNSA_ILi8EEESH_EEENS5_IJSH_SC_EEEEEEEvNS4_8identityES15_S1F_vS1G_EENS_8epilogue10collective18CollectiveEpilogueINS1I_23Sm100TmaWarpSpecializedILi1ELi1ELi64ELb0ELb0EEEJNS5_IJNSA_ILi128EEESG_SH_EEENS5_IJNSX_IS1N_SC_EENSX_ISG_SC_EEEEESJ_SK_SJ_SK_NS1I_6fusion15FusionCallbacksIS1M_NS1S_17LinearCombinationISJ_fSJ_fLNS_15FloatRoundStyleE2EEES1O_S1R_JEEENS4_5SM1004TMEM4LOAD26SM100_TMEM_LOAD_32dp32b64xENS4_13SM90_TMA_LOADENS16_INS17_ILi2ELi4ELi3EEES1A_NSX_INS5_IJS1B_SG_EEENS5_IJSG_SC_EEEEEEENS4_39AutoVectorizingCopyWithAssumedAlignmentILi128EEENS4_14SM90_TMA_STOREES27_S29_S29_EEEvvEEEEvNT_6ParamsE --------------------------
	.section	.nv.shared._ZN7cutlass13device_kernelINS_4gemm6kernel13GemmUniversalIN4cute5tupleIJiiiiEEENS1_10collective13CollectiveMmaINS1_35MainloopSm100TmaUmmaWarpSpecializedILi4ELi2ELi4ENS5_IJNS4_1CILi2EEENSA_ILi1EEESC_EEEEENS5_IJNSA_ILi256EEENSA_ILi64EEENSA_ILi32EEEEEENS_12float_e4m3_tENS5_IJlSC_lEEESJ_SK_NS4_8TiledMMAINS4_8MMA_AtomIJNS4_10MMA_TraitsINS4_25SM100_MMA_F8F6F4_2x1SM_SSEJSJ_SJ_fSF_SG_NS4_17integral_constantINS4_4UMMA5MajorELSR_0EEESS_NSP_INSQ_7ScaleInELST_0EEESU_EEEEEENS4_6LayoutINS5_IJSC_SC_SC_EEENS5_IJNSA_ILi0EEESZ_SZ_EEEEENS5_IJNS4_10UnderscoreES12_S12_EEEEENS4_18SM100_TMA_2SM_LOADENS4_14ComposedLayoutINS4_7SwizzleILi1ELi4ELi3EEENS4_18smem_ptr_flag_bitsILi8EEENSX_INS5_IJNSA_ILi8EEESH_EEENS5_IJSH_SC_EEEEEEEvNS4_8identityES15_S1F_vS1G_EENS_8epilogue10collective18CollectiveEpilogueINS1I_23Sm100TmaWarpSpecializedILi1ELi1ELi64ELb0ELb0EEEJNS5_IJNSA_ILi128EEESG_SH_EEENS5_IJNSX_IS1N_SC_EENSX_ISG_SC_EEEEESJ_SK_SJ_SK_NS1I_6fusion15FusionCallbacksIS1M_NS1S_17LinearCombinationISJ_fSJ_fLNS_15FloatRoundStyleE2EEES1O_S1R_JEEENS4_5SM1004TMEM4LOAD26SM100_TMEM_LOAD_32dp32b64xENS4_13SM90_TMA_LOADENS16_INS17_ILi2ELi4ELi3EEES1A_NSX_INS5_IJS1B_SG_EEENS5_IJSG_SC_EEEEEEENS4_39AutoVectorizingCopyWithAssumedAlignmentILi128EEENS4_14SM90_TMA_STOREES27_S29_S29_EEEvvEEEEvNT_6ParamsE,"aw",@nobits
	.sectionflags	@""
	.align	16
	.zero		1024


//--------------------- .nv.shared.reserved.0     --------------------------
	.section	.nv.shared.reserved.0,"aw",@nobits
	.weak		__nv_reservedSMEM_offset_0_alias
	.size		__nv_reservedSMEM_offset_0_alias, 0, 64
	.other		__nv_reservedSMEM_offset_0_alias,@"STO_CUDA_RESERVED_SHARED STV_DEFAULT"
__nv_reservedSMEM_offset_0_alias:
	.zero		0
.nv.shared.reserved.0:
	.zero		64
	.weak		__nv_reservedSMEM_tcgen05_partition
	.type		__nv_reservedSMEM_tcgen05_partition,@object
	.size		__nv_reservedSMEM_tcgen05_partition,(.L_0 - __nv_reservedSMEM_tcgen05_partition)
__nv_reservedSMEM_tcgen05_partition:
	.zero		32
.L_0:


//--------------------- .nv.global                --------------------------
	.section	.nv.global,"aw",@nobits
.nv.global:
	.type		_ZN39_INTERNAL_5391663d_4_k_cu_36bf312d_83384cute1_E,@object
	.size		_ZN39_INTERNAL_5391663d_4_k_cu_36bf312d_83384cute1_E,(_ZN39_INTERNAL_5391663d_4_k_cu_36bf312d_83384cuda3std3__45__cpo6cbeginE - _ZN39_INTERNAL_5391663d_4_k_cu_36bf312d_83384cute1_E)
_ZN39_INTERNAL_5391663d_4_k_cu_36bf312d_83384cute1_E:
	.zero		1
	.type		_ZN39_INTERNAL_5391663d_4_k_cu_36bf312d_83384cuda3std3__45__cpo6cbeginE,@object
	.size		_ZN39_INTERNAL_5391663d_4_k_cu_36bf312d_83384cuda3std3__45__cpo6cbeginE,(_ZN39_INTERNAL_5391663d_4_k_cu_36bf312d_83384cuda3std3__48in_placeE - _ZN39_INTERNAL_5391663d_4_k_cu_36bf312d_83384cuda3std3__45__cpo6cbeginE)
_ZN39_INTERNAL_5391663d_4_k_cu_36bf312d_83384cuda3std3__45__cpo6cbeginE:
	.zero		1
	.type		_ZN39_INTERNAL_5391663d_4_k_cu_36bf312d_83384cuda3std3__48in_placeE,@object
	.size		_ZN39_INTERNAL_5391663d_4_k_cu_36bf312d_83384cuda3std3__48in_placeE,(_ZN39_INTERNAL_5391663d_4_k_cu_36bf312d_83384cuda3std6ranges3__45__cpo9iter_moveE - _ZN39_INTERNAL_5391663d_4_k_cu_36bf312d_83384cuda3std3__48in_placeE)
_ZN39_INTERNAL_5391663d_4_k_cu_36bf312d_83384cuda3std3__48in_placeE:
	.zero		1
	.type		_ZN39_INTERNAL_5391663d_4_k_cu_36bf312d_83384cuda3std6ranges3__45__cpo9iter_moveE,@object
	.size		_ZN39_INTERNAL_5391663d_4_k_cu_36bf312d_83384cuda3std6ranges3__45__cpo9iter_moveE,(_ZN39_INTERNAL_5391663d_4_k_cu_36bf312d_83384cuda3std3__45__cpo5beginE - _ZN39_INTERNAL_5391663d_4_k_cu_36bf312d_83384cuda3std6ranges3__45__cpo9iter_moveE)
_ZN39_INTERNAL_5391663d_4_k_cu_36bf312d_83384cuda3std6ranges3__45__cpo9iter_moveE:
	.zero		1
	.type		_ZN39_INTERNAL_5391663d_4_k_cu_36bf312d_83384cuda3std3__45__cpo5beginE,@object
	.size		_ZN39_INTERNAL_5391663d_4_k_cu_36bf312d_83384cuda3std3__45__cpo5beginE,(_ZN39_INTERNAL_5391663d_4_k_cu_36bf312d_83384cuda3std3__441_GLOBAL__N__5391663d_4_k_cu_36bf312d_83386ignoreE - _ZN39_INTERNAL_5391663d_4_k_cu_36bf312d_83384cuda3std3__45__cpo5beginE)
_ZN39_INTERNAL_5391663d_4_k_cu_36bf312d_83384cuda3std3__45__cpo5beginE:
	.zero		1
	.type		_ZN39_INTERNAL_5391663d_4_k_cu_36bf312d_83384cuda3std3__441_GLOBAL__N__5391663d_4_k_cu_36bf312d_83386ignoreE,@object
	.size		_ZN39_INTERNAL_5391663d_4_k_cu_36bf312d_83384cuda3std3__441_GLOBAL__N__5391663d_4_k_cu_36bf312d_83386ignoreE,(_ZN39_INTERNAL_5391663d_4_k_cu_36bf312d_83384cute7productE - _ZN39_INTERNAL_5391663d_4_k_cu_36bf312d_83384cuda3std3__441_GLOBAL__N__5391663d_4_k_cu_36bf312d_83386ignoreE)
_ZN39_INTERNAL_5391663d_4_k_cu_36bf312d_83384cuda3std3__441_GLOBAL__N__5391663d_4_k_cu_36bf312d_83386ignoreE:
	.zero		1
	.type		_ZN39_INTERNAL_5391663d_4_k_cu_36bf312d_83384cute7productE,@object
	.size		_ZN39_INTERNAL_5391663d_4_k_cu_36bf312d_83384cute7productE,(_ZN39_INTERNAL_5391663d_4_k_cu_36bf312d_83384cuda3std3__45__cpo3endE - _ZN39_INTERNAL_5391663d_4_k_cu_36bf312d_83384cute7productE)
_ZN39_INTERNAL_5391663d_4_k_cu_36bf312d_83384cute7productE:
	.zero		1
	.type		_ZN39_INTERNAL_5391663d_4_k_cu_36bf312d_83384cuda3std3__45__cpo3endE,@object
	.size		_ZN39_INTERNAL_5391663d_4_k_cu_36bf312d_83384cuda3std3__45__cpo3endE,(_ZN39_INTERNAL_5391663d_4_k_cu_36bf312d_83384cuda3std3__419piecewise_constructE - _ZN39_INTERNAL_5391663d_4_k_cu_36bf312d_83384cuda3std3__45__cpo3endE)
_ZN39_INTERNAL_5391663d_4_k_cu_36bf312d_83384cuda3std3__45__cpo3endE:
	.zero		1
	.type		_ZN39_INTERNAL_5391663d_4_k_cu_36bf312d_83384cuda3std3__419piecewise_constructE,@object
	.size		_ZN39_INTERNAL_5391663d_4_k_cu_36bf312d_83384cuda3std3__419piecewise_constructE,(_ZN39_INTERNAL_5391663d_4_k_cu_36bf312d_83384cuda3std3__45__cpo4cendE - _ZN39_INTERNAL_5391663d_4_k_cu_36bf312d_83384cuda3std3__419piecewise_constructE)
_ZN39_INTERNAL_5391663d_4_k_cu_36bf312d_83384cuda3std3__419piecewise_constructE:
	.zero		1
	.type		_ZN39_INTERNAL_5391663d_4_k_cu_36bf312d_83384cuda3std3__45__cpo4cendE,@object
	.size		_ZN39_INTERNAL_5391663d_4_k_cu_36bf312d_83384cuda3std3__45__cpo4cendE,(_ZN39_INTERNAL_5391663d_4_k_cu_36bf312d_83384cuda3std6ranges3__45__cpo4swapE - _ZN39_INTERNAL_5391663d_4_k_cu_36bf312d_83384cuda3std3__45__cpo4cendE)
_ZN39_INTERNAL_5391663d_4_k_cu_36bf312d_83384cuda3std3__45__cpo4cendE:
	.zero		1
	.type		_ZN39_INTERNAL_5391663d_4_k_cu_36bf312d_83384cuda3std6ranges3__45__cpo4swapE,@object
	.size		_ZN39_INTERNAL_5391663d_4_k_cu_36bf312d_83384cuda3std6ranges3__45__cpo4swapE,(.L_10 - _ZN39_INTERNAL_5391663d_4_k_cu_36bf312d_83384cuda3std6ranges3__45__cpo4swapE)
_ZN39_INTERNAL_5391663d_4_k_cu_36bf312d_83384cuda3std6ranges3__45__cpo4swapE:
	.zero		1
.L_10:


//--------------------- .nv.constant0._ZN7cutlass13device_kernelINS_4gemm6kernel13GemmUniversalIN4cute5tupleIJiiiiEEENS1_10collective13CollectiveMmaINS1_35MainloopSm100TmaUmmaWarpSpecializedILi4ELi2ELi4ENS5_IJNS4_1CILi2EEENSA_ILi1EEESC_EEEEENS5_IJNSA_ILi256EEENSA_ILi64EEENSA_ILi32EEEEEENS_12float_e4m3_tENS5_IJlSC_lEEESJ_SK_NS4_8TiledMMAINS4_8MMA_AtomIJNS4_10MMA_TraitsINS4_25SM100_MMA_F8F6F4_2x1SM_SSEJSJ_SJ_fSF_SG_NS4_17integral_constantINS4_4UMMA5MajorELSR_0EEESS_NSP_INSQ_7ScaleInELST_0EEESU_EEEEEENS4_6LayoutINS5_IJSC_SC_SC_EEENS5_IJNSA_ILi0EEESZ_SZ_EEEEENS5_IJNS4_10UnderscoreES12_S12_EEEEENS4_18SM100_TMA_2SM_LOADENS4_14ComposedLayoutINS4_7SwizzleILi1ELi4ELi3EEENS4_18smem_ptr_flag_bitsILi8EEENSX_INS5_IJNSA_ILi8EEESH_EEENS5_IJSH_SC_EEEEEEEvNS4_8identityES15_S1F_vS1G_EENS_8epilogue10collective18CollectiveEpilogueINS1I_23Sm100TmaWarpSpecializedILi1ELi1ELi64ELb0ELb0EEEJNS5_IJNSA_ILi128EEESG_SH_EEENS5_IJNSX_IS1N_SC_EENSX_ISG_SC_EEEEESJ_SK_SJ_SK_NS1I_6fusion15FusionCallbacksIS1M_NS1S_17LinearCombinationISJ_fSJ_fLNS_15FloatRoundStyleE2EEES1O_S1R_JEEENS4_5SM1004TMEM4LOAD26SM100_TMEM_LOAD_32dp32b64xENS4_13SM90_TMA_LOADENS16_INS17_ILi2ELi4ELi3EEES1A_NSX_INS5_IJS1B_SG_EEENS5_IJSG_SC_EEEEEEENS4_39AutoVectorizingCopyWithAssumedAlignmentILi128EEENS4_14SM90_TMA_STOREES27_S29_S29_EEEvvEEEEvNT_6ParamsE --------------------------
	.section	.nv.constant0._ZN7cutlass13device_kernelINS_4gemm6kernel13GemmUniversalIN4cute5tupleIJiiiiEEENS1_10collective13CollectiveMmaINS1_35MainloopSm100TmaUmmaWarpSpecializedILi4ELi2ELi4ENS5_IJNS4_1CILi2EEENSA_ILi1EEESC_EEEEENS5_IJNSA_ILi256EEENSA_ILi64EEENSA_ILi32EEEEEENS_12float_e4m3_tENS5_IJlSC_lEEESJ_SK_NS4_8TiledMMAINS4_8MMA_AtomIJNS4_10MMA_TraitsINS4_25SM100_MMA_F8F6F4_2x1SM_SSEJSJ_SJ_fSF_SG_NS4_17integral_constantINS4_4UMMA5MajorELSR_0EEESS_NSP_INSQ_7ScaleInELST_0EEESU_EEEEEENS4_6LayoutINS5_IJSC_SC_SC_EEENS5_IJNSA_ILi0EEESZ_SZ_EEEEENS5_IJNS4_10UnderscoreES12_S12_EEEEENS4_18SM100_TMA_2SM_LOADENS4_14ComposedLayoutINS4_7SwizzleILi1ELi4ELi3EEENS4_18smem_ptr_flag_bitsILi8EEENSX_INS5_IJNSA_ILi8EEESH_EEENS5_IJSH_SC_EEEEEEEvNS4_8identityES15_S1F_vS1G_EENS_8epilogue10collective18CollectiveEpilogueINS1I_23Sm100TmaWarpSpecializedILi1ELi1ELi64ELb0ELb0EEEJNS5_IJNSA_ILi128EEESG_SH_EEENS5_IJNSX_IS1N_SC_EENSX_ISG_SC_EEEEESJ_SK_SJ_SK_NS1I_6fusion15FusionCallbacksIS1M_NS1S_17LinearCombinationISJ_fSJ_fLNS_15FloatRoundStyleE2EEES1O_S1R_JEEENS4_5SM1004TMEM4LOAD26SM100_TMEM_LOAD_32dp32b64xENS4_13SM90_TMA_LOADENS16_INS17_ILi2ELi4ELi3EEES1A_NSX_INS5_IJS1B_SG_EEENS5_IJSG_SC_EEEEEEENS4_39AutoVectorizingCopyWithAssumedAlignmentILi128EEENS4_14SM90_TMA_STOREES27_S29_S29_EEEvvEEEEvNT_6ParamsE,"a",@progbits
	.sectionflags	@""
	.align	4
.nv.constant0._ZN7cutlass13device_kernelINS_4gemm6kernel13GemmUniversalIN4cute5tupleIJiiiiEEENS1_10collective13CollectiveMmaINS1_35MainloopSm100TmaUmmaWarpSpecializedILi4ELi2ELi4ENS5_IJNS4_1CILi2EEENSA_ILi1EEESC_EEEEENS5_IJNSA_ILi256EEENSA_ILi64EEENSA_ILi32EEEEEENS_12float_e4m3_tENS5_IJlSC_lEEESJ_SK_NS4_8TiledMMAINS4_8MMA_AtomIJNS4_10MMA_TraitsINS4_25SM100_MMA_F8F6F4_2x1SM_SSEJSJ_SJ_fSF_SG_NS4_17integral_constantINS4_4UMMA5MajorELSR_0EEESS_NSP_INSQ_7ScaleInELST_0EEESU_EEEEEENS4_6LayoutINS5_IJSC_SC_SC_EEENS5_IJNSA_ILi0EEESZ_SZ_EEEEENS5_IJNS4_10UnderscoreES12_S12_EEEEENS4_18SM100_TMA_2SM_LOADENS4_14ComposedLayoutINS4_7SwizzleILi1ELi4ELi3EEENS4_18smem_ptr_flag_bitsILi8EEENSX_INS5_IJNSA_ILi8EEESH_EEENS5_IJSH_SC_EEEEEEEvNS4_8identityES15_S1F_vS1G_EENS_8epilogue10collective18CollectiveEpilogueINS1I_23Sm100TmaWarpSpecializedILi1ELi1ELi64ELb0ELb0EEEJNS5_IJNSA_ILi128EEESG_SH_EEENS5_IJNSX_IS1N_SC_EENSX_ISG_SC_EEEEESJ_SK_SJ_SK_NS1I_6fusion15FusionCallbacksIS1M_NS1S_17LinearCombinationISJ_fSJ_fLNS_15FloatRoundStyleE2EEES1O_S1R_JEEENS4_5SM1004TMEM4LOAD26SM100_TMEM_LOAD_32dp32b64xENS4_13SM90_TMA_LOADENS16_INS17_ILi2ELi4ELi3EEES1A_NSX_INS5_IJS1B_SG_EEENS5_IJSG_SC_EEEEEEENS4_39AutoVectorizingCopyWithAssumedAlignmentILi128EEENS4_14SM90_TMA_STOREES27_S29_S29_EEEvvEEEEvNT_6ParamsE:
	.zero		2944


//--------------------- SYMBOLS --------------------------

	.type		.nv.reservedSmem.offset0,@object
	.size		.nv.reservedSmem.offset0,0x4
	.type		.nv.reservedSmem.cap,@object
	.size		.nv.reservedSmem.cap,0x4
	.type		__assertfail,@function
